	.target	sm_100a

	.elftype	@"ET_EXEC"


//--------------------- .note.nv.tkinfo           --------------------------
	.section	.note.nv.tkinfo,"",@"SHT_NOTE"
	.sectionflags	@"SHF_NOTE_NV_TKINFO"
	.tkinfo
        /*0018*/ 	.word	0x00000081
        /*0030*/ 	.string	""
        /*0030*/ 	.string	"ptxas-blackwell"
        /*0030*/ 	.string	"Cuda compilation tools, release 12.9, V12.9.86"
        /*0030*/ 	.string	"Build cuda_12.9.r12.9/compiler.36037853_0"
        /*0030*/ 	.string	"-v  -suppress-debug-info  -lineinfo  -arch sm_100a "



//--------------------- .note.nv.cuver            --------------------------
	.section	.note.nv.cuver,"",@"SHT_NOTE"
	.sectionflags	@"SHF_NOTE_NV_CUVER"
        /*0018*/ 	.short	0x0001
        /*001a*/ 	.short	0x0064
        /*001c*/ 	.short	0x0001
        /*001e*/ 	.short	0x0000
        /*0020*/ 	.short	0x0001
        /*0022*/ 	.short	0x0000


//--------------------- .nv.info                  --------------------------
	.section	.nv.info,"",@"SHT_CUDA_INFO"
	.align	4


	//----- nvinfo : EIATTR_REGCOUNT
	.align		4
        /*0000*/ 	.byte	0x04, 0x2f
        /*0002*/ 	.short	(.L_4 - .L_3)
	.align		4
.L_3:
        /*0004*/ 	.word	index@(gluon_mma)
        /*0008*/ 	.word	0x0000007c


	//----- nvinfo : EIATTR_FRAME_SIZE
	.align		4
.L_4:
        /*000c*/ 	.byte	0x04, 0x11
        /*000e*/ 	.short	(.L_6 - .L_5)
	.align		4
.L_5:
        /*0010*/ 	.word	index@($__internal_2_$__cuda_sm10x_tcgen05_guardrail_trap_unallocated_columns_being_dealloced)
        /*0014*/ 	.word	0x00000000


	//----- nvinfo : EIATTR_FRAME_SIZE
	.align		4
.L_6:
        /*0018*/ 	.byte	0x04, 0x11
        /*001a*/ 	.short	(.L_8 - .L_7)
	.align		4
.L_7:
        /*001c*/ 	.word	index@($__internal_1_$__cuda_sm10x_tcgen05_guardrail_trap_phase_invalid_during_alloc)
        /*0020*/ 	.word	0x00000000


	//----- nvinfo : EIATTR_FRAME_SIZE
	.align		4
.L_8:
        /*0024*/ 	.byte	0x04, 0x11
        /*0026*/ 	.short	(.L_10 - .L_9)
	.align		4
.L_9:
        /*0028*/ 	.word	index@($__internal_0_$__cuda_sm10x_tcgen05_guardrail_trap_col_being_dealloced_not_returned_by_alloc)
        /*002c*/ 	.word	0x00000000


	//----- nvinfo : EIATTR_FRAME_SIZE
	.align		4
.L_10:
        /*0030*/ 	.byte	0x04, 0x11
        /*0032*/ 	.short	(.L_12 - .L_11)
	.align		4
.L_11:
        /*0034*/ 	.word	index@(gluon_mma)
        /*0038*/ 	.word	0x00000000


	//----- nvinfo : EIATTR_MIN_STACK_SIZE
	.align		4
.L_12:
        /*003c*/ 	.byte	0x04, 0x12
        /*003e*/ 	.short	(.L_14 - .L_13)
	.align		4
.L_13:
        /*0040*/ 	.word	index@(gluon_mma)
        /*0044*/ 	.word	0x00000000
.L_14:


//--------------------- .nv.info.gluon_mma        --------------------------
	.section	.nv.info.gluon_mma,"",@"SHT_CUDA_INFO"
	.sectionflags	@""
	.align	4


	//----- nvinfo : EIATTR_CUDA_API_VERSION
	.align		4
        /*0000*/ 	.byte	0x04, 0x37
        /*0002*/ 	.short	(.L_16 - .L_15)
.L_15:
        /*0004*/ 	.word	0x00000081


	//----- nvinfo : EIATTR_KPARAM_INFO
	.align		4
.L_16:
        /*0008*/ 	.byte	0x04, 0x17
        /*000a*/ 	.short	(.L_18 - .L_17)
.L_17:
        /*000c*/ 	.word	0x00000000
        /*0010*/ 	.short	0x0004
        /*0012*/ 	.short	0x0020
        /*0014*/ 	.byte	0x00, 0xf4, 0x21, 0x00


	//----- nvinfo : EIATTR_KPARAM_INFO
	.align		4
.L_18:
        /*0018*/ 	.byte	0x04, 0x17
        /*001a*/ 	.short	(.L_20 - .L_19)
.L_19:
        /*001c*/ 	.word	0x00000000
        /*0020*/ 	.short	0x0003
        /*0022*/ 	.short	0x0018
        /*0024*/ 	.byte	0x00, 0xf4, 0x21, 0x00


	//----- nvinfo : EIATTR_KPARAM_INFO
	.align		4
.L_20:
        /*0028*/ 	.byte	0x04, 0x17
        /*002a*/ 	.short	(.L_22 - .L_21)
.L_21:
        /*002c*/ 	.word	0x00000000
        /*0030*/ 	.short	0x0002
        /*0032*/ 	.short	0x0010
        /*0034*/ 	.byte	0x00, 0xf4, 0x21, 0x00


	//----- nvinfo : EIATTR_KPARAM_INFO
	.align		4
.L_22:
        /*0038*/ 	.byte	0x04, 0x17
        /*003a*/ 	.short	(.L_24 - .L_23)
.L_23:
        /*003c*/ 	.word	0x00000000
        /*0040*/ 	.short	0x0001
        /*0042*/ 	.short	0x0008
        /*0044*/ 	.byte	0x00, 0xf4, 0x21, 0x00


	//----- nvinfo : EIATTR_KPARAM_INFO
	.align		4
.L_24:
        /*0048*/ 	.byte	0x04, 0x17
        /*004a*/ 	.short	(.L_26 - .L_25)
.L_25:
        /*004c*/ 	.word	0x00000000
        /*0050*/ 	.short	0x0000
        /*0052*/ 	.short	0x0000
        /*0054*/ 	.byte	0x00, 0xf4, 0x21, 0x00


	//----- nvinfo : EIATTR_AT_ENTRY_FRAGMENTS
	.align		4
.L_26:
        /*0058*/ 	.byte	0x04, 0x4f
        /*005a*/ 	.short	(.L_28 - .L_27)


	//   ....[0]....
.L_27:
        /*005c*/ 	.word	0x00000004


	//----- nvinfo : EIATTR_RESERVED_SMEM_USED
	.align		4
.L_28:
        /*0060*/ 	.byte	0x01, 0x41
	.zero		2


	//----- nvinfo : EIATTR_SPARSE_MMA_MASK
	.align		4
        /*0064*/ 	.byte	0x03, 0x50
        /*0066*/ 	.short	0x0000


	//----- nvinfo : EIATTR_TCGEN05_1CTA_USED
	.align		4
        /*0068*/ 	.byte	0x01, 0x51
	.zero		2


	//----- nvinfo : EIATTR_MAXREG_COUNT
	.align		4
        /*006c*/ 	.byte	0x03, 0x1b
        /*006e*/ 	.short	0x00ff


	//----- nvinfo : EIATTR_NUM_BARRIERS
	.align		4
        /*0070*/ 	.byte	0x02, 0x4c
        /*0072*/ 	.byte	0x01
	.zero		1


	//----- nvinfo : EIATTR_INT_WARP_WIDE_INSTR_OFFSETS
	.align		4
        /*0074*/ 	.byte	0x04, 0x31
        /*0076*/ 	.short	(.L_30 - .L_29)


	//   ....[0]....
.L_29:
        /*0078*/ 	.word	0x000012c0


	//   ....[1]....
        /*007c*/ 	.word	0x000012e0


	//   ....[2]....
        /*0080*/ 	.word	0x00001800


	//   ....[3]....
        /*0084*/ 	.word	0x00001810


	//   ....[4]....
        /*0088*/ 	.word	0x00002b70


	//   ....[5]....
        /*008c*/ 	.word	0x00002bc0


	//----- nvinfo : EIATTR_COOP_GROUP_MASK_REGIDS
	.align		4
.L_30:
        /*0090*/ 	.byte	0x04, 0x29
        /*0092*/ 	.short	(.L_32 - .L_31)


	//   ....[0]....
.L_31:
        /*0094*/ 	.word	0xffffffff


	//   ....[1]....
        /*0098*/ 	.word	0xffffffff


	//   ....[2]....
        /*009c*/ 	.word	0xffffffff


	//   ....[3]....
        /*00a0*/ 	.word	0xffffffff


	//----- nvinfo : EIATTR_COOP_GROUP_INSTR_OFFSETS
	.align		4
.L_32:
        /*00a4*/ 	.byte	0x04, 0x28
        /*00a6*/ 	.short	(.L_34 - .L_33)


	//   ....[0]....
.L_33:
        /*00a8*/ 	.word	0x00000050


	//   ....[1]....
        /*00ac*/ 	.word	0x00000310


	//   ....[2]....
        /*00b0*/ 	.word	0x00002a00


	//   ....[3]....
        /*00b4*/ 	.word	0x00002c70


	//----- nvinfo : EIATTR_VRC_CTA_INIT_COUNT
	.align		4
.L_34:
        /*00b8*/ 	.byte	0x02, 0x4a
        /*00ba*/ 	.byte	0x80
	.zero		1


	//----- nvinfo : EIATTR_MBARRIER_INSTR_OFFSETS
	.align		4
        /*00bc*/ 	.byte	0x04, 0x39
        /*00be*/ 	.short	(.L_36 - .L_35)


	//   ....[0]....
.L_35:
        /*00c0*/ 	.word	0x000015b0
        /*00c4*/ 	.word	0x000000ff
        /*00c8*/ 	.word	0x00005000
        /*00cc*/ 	.short	0x0100
        /*00ce*/ 	.byte	0x0c
	.zero		1


	//   ....[1]....
        /*00d0*/ 	.word	0x000018a0
        /*00d4*/ 	.word	0x000000ff
        /*00d8*/ 	.word	0x00005000
        /*00dc*/ 	.short	0x010a
        /*00de*/ 	.byte	0x0c
	.zero		1


	//   ....[2]....
        /*00e0*/ 	.word	0x000019d0
        /*00e4*/ 	.word	0x000000ff
        /*00e8*/ 	.word	0x00005000
        /*00ec*/ 	.short	0x0108
        /*00ee*/ 	.byte	0x0c
	.zero		1


	//   ....[3]....
        /*00f0*/ 	.word	0x00002c90
        /*00f4*/ 	.word	0x000000ff
        /*00f8*/ 	.word	0x00005000
        /*00fc*/ 	.short	0x010a
        /*00fe*/ 	.byte	0x0c
	.zero		1


	//----- nvinfo : EIATTR_NUM_MBARRIERS
	.align		4
.L_36:
        /*0100*/ 	.byte	0x03, 0x38
        /*0102*/ 	.short	0x0001


	//----- nvinfo : EIATTR_EXIT_INSTR_OFFSETS
	.align		4
        /*0104*/ 	.byte	0x04, 0x1c
        /*0106*/ 	.short	(.L_38 - .L_37)


	//   ....[0]....
.L_37:
        /*0108*/ 	.word	0x00002c80


	//----- nvinfo : EIATTR_REQNTID
	.align		4
.L_38:
        /*010c*/ 	.byte	0x04, 0x10
        /*010e*/ 	.short	(.L_40 - .L_39)
.L_39:
        /*0110*/ 	.word	0x00000100
        /*0114*/ 	.word	0x00000001
        /*0118*/ 	.word	0x00000001


	//----- nvinfo : EIATTR_CRS_STACK_SIZE
	.align		4
.L_40:
        /*011c*/ 	.byte	0x04, 0x1e
        /*011e*/ 	.short	(.L_42 - .L_41)
.L_41:
        /*0120*/ 	.word	0x00000000


	//----- nvinfo : EIATTR_CBANK_PARAM_SIZE
	.align		4
.L_42:
        /*0124*/ 	.byte	0x03, 0x19
        /*0126*/ 	.short	0x0028


	//----- nvinfo : EIATTR_PARAM_CBANK
	.align		4
        /*0128*/ 	.byte	0x04, 0x0a
        /*012a*/ 	.short	(.L_44 - .L_43)
	.align		4
.L_43:
        /*012c*/ 	.word	index@(.nv.constant0.gluon_mma)
        /*0130*/ 	.short	0x0380
        /*0132*/ 	.short	0x0028


	//----- nvinfo : EIATTR_SW_WAR
	.align		4
.L_44:
        /*0134*/ 	.byte	0x04, 0x36
        /*0136*/ 	.short	(.L_46 - .L_45)
.L_45:
        /*0138*/ 	.word	0x00000008
.L_46:


//--------------------- .nv.compat                --------------------------
	.section	.nv.compat,"",@"SHT_CUDA_COMPAT_INFO"
	.align	4
        /*0000*/ 	.byte	0x02, 0x02, 0x02, 0x00, 0x02, 0x05, 0x05, 0x00, 0x02, 0x03, 0x00, 0x00, 0x02, 0x06, 0x01, 0x00


//--------------------- .nv.callgraph             --------------------------
	.section	.nv.callgraph,"",@"SHT_CUDA_CALLGRAPH"
	.align	4
	.sectionentsize	8
	.align		4
        /*0000*/ 	.word	0x00000000
	.align		4
        /*0004*/ 	.word	0xffffffff
	.align		4
        /*0008*/ 	.word	0x00000000
	.align		4
        /*000c*/ 	.word	0xfffffffe
	.align		4
        /*0010*/ 	.word	0x00000000
	.align		4
        /*0014*/ 	.word	0xfffffffd
	.align		4
        /*0018*/ 	.word	0x00000000
	.align		4
        /*001c*/ 	.word	0xfffffffc


//--------------------- .text.gluon_mma           --------------------------
	.section	.text.gluon_mma,"ax",@progbits
	.align	128
        .global         gluon_mma
        .type           gluon_mma,@function
        .size           gluon_mma,(.L_x_15 - gluon_mma)
        .other          gluon_mma,@"STO_CUDA_ENTRY STV_DEFAULT"
gluon_mma:
.text.gluon_mma:
[----:B------:R-:W0:Y:S01]  /*0000*/  LDC R1, c[0x0][0x37c] ;  /* 0x0000df00ff017b82 */ /* 0x000e220000000800 */
[----:B------:R-:W1:Y:S02]  /*0010*/  S2R R90, SR_TID.X ;  /* 0x00000000005a7919 */ /* 0x000e640000002100 */
[----:B-1----:R-:W-:-:S13]  /*0020*/  ISETP.GE.U32.AND P1, PT, R90, 0x20, PT ;  /* 0x000000205a00780c */ /* 0x002fda0003f26070 */
[----:B------:R-:W-:Y:S05]  /*0030*/  @P1 BRA `(.L_x_0) ;  /* 0x0000000000b81947 */ /* 0x000fea0003800000 */
[----:B------:R-:W1:Y:S01]  /*0040*/  S2UR UR6, SR_CgaCtaId ;  /* 0x00000000000679c3 */ /* 0x000e620000008800 */
[----:B------:R-:W-:Y:S01]  /*0050*/  NOP ;  /* 0x0000000000007918 */ /* 0x000fe20000000000 */
[----:B------:R-:W-:Y:S02]  /*0060*/  UMOV UR4, 0x40 ;  /* 0x0000004000047882 */ /* 0x000fe40000000000 */
[----:B-1----:R-:W-:-:S09]  /*0070*/  ULEA UR4, UR6, UR4, 0x18 ;  /* 0x0000000406047291 */ /* 0x002fd2000f8ec0ff */
[----:B------:R-:W1:Y:S01]  /*0080*/  LDS.U8 R0, [UR4] ;  /* 0x00000004ff007984 */ /* 0x000e620008000000 */
[----:B------:R-:W-:Y:S02]  /*0090*/  UMOV UR4, 0x400 ;  /* 0x0000040000047882 */ /* 0x000fe40000000000 */
[----:B------:R-:W-:Y:S01]  /*00a0*/  ULEA UR4, UR6, UR4, 0x18 ;  /* 0x0000000406047291 */ /* 0x000fe2000f8ec0ff */
[----:B-1----:R-:W-:-:S13]  /*00b0*/  ISETP.NE.AND P0, PT, R0, RZ, PT ;  /* 0x000000ff0000720c */ /* 0x002fda0003f05270 */
[----:B------:R-:W-:Y:S05]  /*00c0*/  @P0 BRA `(.L_x_1) ;  /* 0x00000000007c0947 */ /* 0x000fea0003800000 */
[----:B------:R-:W-:-:S13]  /*00d0*/  ELECT P0, URZ, PT ;  /* 0x0000000000ff782f */ /* 0x000fda0003800000 */
[----:B------:R-:W-:Y:S05]  /*00e0*/  @!P0 BRA `(.L_x_2) ;  /* 0x0000000000848947 */ /* 0x000fea0003800000 */
[----:B------:R-:W-:Y:S01]  /*00f0*/  UMOV UR5, 0x4 ;  /* 0x0000000400057882 */ /* 0x000fe20000000000 */
[----:B------:R-:W-:Y:S02]  /*0100*/  IMAD.MOV.U32 R4, RZ, RZ, 0x1 ;  /* 0x00000001ff047424 */ /* 0x000fe400078e00ff */
[----:B------:R-:W-:Y:S02]  /*0110*/  IMAD.MOV.U32 R5, RZ, RZ, 0xf ;  /* 0x0000000fff057424 */ /* 0x000fe400078e00ff */
[----:B------:R-:W-:Y:S04]  /*0120*/  DEPBAR.LE SB1, 0x36 ;  /* 0x00009d800000791a */ /* 0x000fe80000000000 */
[----:B------:R-:W1:Y:S02]  /*0130*/  UTCATOMSWS.FIND_AND_SET.ALIGN UP0, UR5, UR5 ;  /* 0x00000005000575e3 */ /* 0x000e640008000800 */
[----:B-1----:R-:W-:-:S04]  /*0140*/  PLOP3.LUT P0, PT, PT, PT, UP0, 0x80, 0x8 ;  /* 0x000000000008781c */ /* 0x002fc80003f0f008 */
[----:B------:R-:W-:-:S04]  /*0150*/  SEL R0, RZ, 0xffffffff, !P0 ;  /* 0xffffffffff007807 */ /* 0x000fc80004000000 */
[----:B------:R-:W-:Y:S01]  /*0160*/  ISETP.NE.AND P0, PT, R0, RZ, PT ;  /* 0x000000ff0000720c */ /* 0x000fe20003f05270 */
[----:B------:R-:W-:-:S12]  /*0170*/  IMAD.U32 R0, RZ, RZ, UR5 ;  /* 0x00000005ff007e24 */ /* 0x000fd8000f8e00ff */
[----:B------:R-:W-:Y:S05]  /*0180*/  @P0 BRA `(.L_x_3) ;  /* 0x0000000000240947 */ /* 0x000fea0003800000 */
.L_x_4:
[----:B------:R-:W-:Y:S05]  /*0190*/  NANOSLEEP 0x64 ;  /* 0x000000640000795d */ /* 0x000fea0003800000 */
[----:B------:R-:W-:-:S05]  /*01a0*/  UMOV UR5, 0x4 ;  /* 0x0000000400057882 */ /* 0x000fca0000000000 */
[----:B------:R-:W-:Y:S04]  /*01b0*/  DEPBAR.LE SB1, 0x36 ;  /* 0x00009d800000791a */ /* 0x000fe80000000000 */
[----:B------:R-:W1:Y:S02]  /*01c0*/  UTCATOMSWS.FIND_AND_SET.ALIGN UP0, UR5, UR5 ;  /* 0x00000005000575e3 */ /* 0x000e640008000800 */
[----:B-1----:R-:W-:-:S04]  /*01d0*/  PLOP3.LUT P0, PT, PT, PT, UP0, 0x80, 0x8 ;  /* 0x000000000008781c */ /* 0x002fc80003f0f008 */
[----:B------:R-:W-:-:S04]  /*01e0*/  SEL R0, RZ, 0xffffffff, !P0 ;  /* 0xffffffffff007807 */ /* 0x000fc80004000000 */
[----:B------:R-:W-:Y:S01]  /*01f0*/  ISETP.NE.AND P0, PT, R0, RZ, PT ;  /* 0x000000ff0000720c */ /* 0x000fe20003f05270 */
[----:B------:R-:W-:-:S12]  /*0200*/  IMAD.U32 R0, RZ, RZ, UR5 ;  /* 0x00000005ff007e24 */ /* 0x000fd8000f8e00ff */
[----:B------:R-:W-:Y:S05]  /*0210*/  @!P0 BRA `(.L_x_4) ;  /* 0xfffffffc00dc8947 */ /* 0x000fea000383ffff */
.L_x_3:
[C---:B------:R-:W-:Y:S01]  /*0220*/  VIADD R3, R0.reuse, 0x10 ;  /* 0x0000001000037836 */ /* 0x040fe20000000000 */
[----:B------:R-:W-:Y:S01]  /*0230*/  UMOV UR5, 0x50 ;  /* 0x0000005000057882 */ /* 0x000fe20000000000 */
[----:B------:R-:W-:Y:S01]  /*0240*/  SHF.L.U32 R2, R5, R0, RZ ;  /* 0x0000000005027219 */ /* 0x000fe200000006ff */
[----:B------:R-:W-:Y:S01]  /*0250*/  ULEA UR5, UR6, UR5, 0x18 ;  /* 0x0000000506057291 */ /* 0x000fe2000f8ec0ff */
[----:B------:R-:W-:Y:S01]  /*0260*/  IMAD.SHL.U32 R0, R0, 0x20, RZ ;  /* 0x0000002000007824 */ /* 0x000fe200078e00ff */
[----:B------:R-:W-:-:S04]  /*0270*/  SHF.L.U32 R3, R4, R3, RZ ;  /* 0x0000000304037219 */ /* 0x000fc800000006ff */
[----:B------:R-:W-:-:S05]  /*0280*/  LOP3.LUT R2, R3, R2, RZ, 0xfc, !PT ;  /* 0x0000000203027212 */ /* 0x000fca00078efcff */
[----:B------:R1:W-:Y:S04]  /*0290*/  ATOMS.OR RZ, [UR5], R2 ;  /* 0x00000002ffff798c */ /* 0x0003e8000b000005 */
[----:B------:R1:W-:Y:S01]  /*02a0*/  STS [UR4], R0 ;  /* 0x00000000ff007988 */ /* 0x0003e20008000804 */
[----:B------:R-:W-:Y:S05]  /*02b0*/  BRA `(.L_x_2) ;  /* 0x0000000000107947 */ /* 0x000fea0003800000 */
.L_x_1:
[----:B------:R-:W-:Y:S01]  /*02c0*/  IMAD.MOV.U32 R0, RZ, RZ, -0x1 ;  /* 0xffffffffff007424 */ /* 0x000fe200078e00ff */
[----:B------:R-:W-:-:S04]  /*02d0*/  MOV R2, 0x300 ;  /* 0x0000030000027802 */ /* 0x000fc80000000f00 */
[----:B------:R1:W-:Y:S03]  /*02e0*/  STS [UR4], R0 ;  /* 0x00000000ff007988 */ /* 0x0003e60008000804 */
[----:B01----:R-:W-:Y:S05]  /*02f0*/  CALL.REL.NOINC `($__internal_1_$__cuda_sm10x_tcgen05_guardrail_trap_phase_invalid_during_alloc) ;  /* 0x00000028007c7944 */ /* 0x003fea0003c00000 */
.L_x_2:
[----:B------:R-:W-:Y:S05]  /*0300*/  WARPSYNC.ALL ;  /* 0x0000000000007948 */ /* 0x000fea0003800000 */
[----:B------:R-:W-:Y:S01]  /*0310*/  NOP ;  /* 0x0000000000007918 */ /* 0x000fe20000000000 */
.L_x_0:
[----:B------:R-:W2:Y:S01]  /*0320*/  LDC.64 R4, c[0x0][0x380] ;  /* 0x0000e000ff047b82 */ /* 0x000ea20000000a00 */
[----:B------:R-:W-:Y:S01]  /*0330*/  SHF.R.U32.HI R86, RZ, 0x5, R90 ;  /* 0x00000005ff567819 */ /* 0x000fe2000001165a */
[----:B------:R-:W-:Y:S01]  /*0340*/  UMOV UR4, 0x400 ;  /* 0x0000040000047882 */ /* 0x000fe20000000000 */
[----:B------:R-:W3:Y:S01]  /*0350*/  LDCU.64 UR20, c[0x0][0x358] ;  /* 0x00006b00ff1477ac */ /* 0x000ee20008000a00 */
[----:B------:R-:W-:Y:S02]  /*0360*/  LOP3.LUT R91, R90, 0xe0, RZ, 0xc0, !PT ;  /* 0x000000e05a5b7812 */ /* 0x000fe400078ec0ff */
[----:B------:R-:W-:Y:S02]  /*0370*/  SGXT.U32 R86, R86, 0x3 ;  /* 0x000000035656781a */ /* 0x000fe40000000000 */
[----:B------:R-:W4:Y:S01]  /*0380*/  S2UR UR11, SR_CgaCtaId ;  /* 0x00000000000b79c3 */ /* 0x000f220000008800 */
[----:B-1----:R-:W-:Y:S01]  /*0390*/  IMAD.SHL.U32 R0, R91, 0x2, RZ ;  /* 0x000000025b007824 */ /* 0x002fe200078e00ff */
[----:B------:R-:W-:-:S02]  /*03a0*/  LOP3.LUT R89, R86, 0x18, RZ, 0xfc, !PT ;  /* 0x0000001856597812 */ /* 0x000fc400078efcff */
[C---:B------:R-:W-:Y:S02]  /*03b0*/  LOP3.LUT R96, R86.reuse, 0x40, RZ, 0xfc, !PT ;  /* 0x0000004056607812 */ /* 0x040fe400078efcff */
[C---:B------:R-:W-:Y:S01]  /*03c0*/  LOP3.LUT R68, R86.reuse, 0x68, RZ, 0xfc, !PT ;  /* 0x0000006856447812 */ /* 0x040fe200078efcff */
[----:B------:R-:W-:Y:S01]  /*03d0*/  IMAD.SHL.U32 R18, R89, 0x20, RZ ;  /* 0x0000002059127824 */ /* 0x000fe200078e00ff */
[----:B------:R-:W-:Y:S01]  /*03e0*/  LOP3.LUT R100, R86, 0x20, RZ, 0xfc, !PT ;  /* 0x0000002056647812 */ /* 0x000fe200078efcff */
[----:B------:R-:W-:Y:S01]  /*03f0*/  IMAD.SHL.U32 R28, R96, 0x20, RZ ;  /* 0x00000020601c7824 */ /* 0x000fe200078e00ff */
[----:B------:R-:W-:Y:S01]  /*0400*/  LOP3.LUT R73, R86, 0x90, RZ, 0xfc, !PT ;  /* 0x0000009056497812 */ /* 0x000fe200078efcff */
[----:B------:R-:W-:Y:S01]  /*0410*/  IMAD.SHL.U32 R38, R68, 0x20, RZ ;  /* 0x0000002044267824 */ /* 0x000fe200078e00ff */
[----:B------:R-:W-:Y:S01]  /*0420*/  LOP3.LUT R95, R86, 0x48, RZ, 0xfc, !PT ;  /* 0x00000048565f7812 */ /* 0x000fe200078efcff */
[----:B------:R-:W-:Y:S01]  /*0430*/  IMAD.SHL.U32 R20, R100, 0x20, RZ ;  /* 0x0000002064147824 */ /* 0x000fe200078e00ff */
[----:B------:R-:W-:Y:S01]  /*0440*/  LOP3.LUT R78, R86, 0xb8, RZ, 0xfc, !PT ;  /* 0x000000b8564e7812 */ /* 0x000fe200078efcff */
[----:B------:R-:W-:Y:S01]  /*0450*/  IMAD.SHL.U32 R48, R73, 0x20, RZ ;  /* 0x0000002049307824 */ /* 0x000fe200078e00ff */
[-C--:B--2---:R-:W-:Y:S01]  /*0460*/  LEA R8, P6, R89, R4.reuse, 0x6 ;  /* 0x0000000459087211 */ /* 0x084fe200078c30ff */
[----:B------:R-:W-:Y:S01]  /*0470*/  IMAD.SHL.U32 R30, R95, 0x20, RZ ;  /* 0x000000205f1e7824 */ /* 0x000fe200078e00ff */
[----:B------:R-:W-:Y:S01]  /*0480*/  LEA R10, P2, R100, R4, 0x6 ;  /* 0x00000004640a7211 */ /* 0x000fe200078430ff */
[----:B------:R-:W-:Y:S01]  /*0490*/  IMAD.SHL.U32 R58, R78, 0x20, RZ ;  /* 0x000000204e3a7824 */ /* 0x000fe200078e00ff */
[----:B------:R-:W-:-:S02]  /*04a0*/  LEA.HI.X R9, R18, R5, RZ, 0x1, P6 ;  /* 0x0000000512097211 */ /* 0x000fc400030f0cff */
[-C--:B------:R-:W-:Y:S02]  /*04b0*/  LEA R18, P6, R96, R4.reuse, 0x6 ;  /* 0x0000000460127211 */ /* 0x080fe400078c30ff */
[----:B------:R-:W-:Y:S01]  /*04c0*/  LOP3.LUT R69, R86, 0x70, RZ, 0xfc, !PT ;  /* 0x0000007056457812 */ /* 0x000fe200078efcff */
[----:B----4-:R-:W-:Y:S01]  /*04d0*/  ULEA UR12, UR11, UR4, 0x18 ;  /* 0x000000040b0c7291 */ /* 0x010fe2000f8ec0ff */
[-C--:B------:R-:W-:Y:S02]  /*04e0*/  LEA.HI.X R19, R28, R5.reuse, RZ, 0x1, P6 ;  /* 0x000000051c137211 */ /* 0x080fe400030f0cff */
[----:B------:R-:W-:Y:S01]  /*04f0*/  LEA R28, P6, R68, R4, 0x6 ;  /* 0x00000004441c7211 */ /* 0x000fe200078c30ff */
[----:B------:R-:W-:Y:S01]  /*0500*/  IMAD.SHL.U32 R40, R69, 0x20, RZ ;  /* 0x0000002045287824 */ /* 0x000fe200078e00ff */
[----:B------:R-:W-:Y:S02]  /*0510*/  LOP3.LUT R83, R86, 0xe0, RZ, 0xfc, !PT ;  /* 0x000000e056537812 */ /* 0x000fe400078efcff */
[----:B------:R-:W-:-:S02]  /*0520*/  LEA.HI.X R29, R38, R5, RZ, 0x1, P6 ;  /* 0x00000005261d7211 */ /* 0x000fc400030f0cff */
[-C--:B------:R-:W-:Y:S01]  /*0530*/  LEA R38, P6, R73, R4.reuse, 0x6 ;  /* 0x0000000449267211 */ /* 0x080fe200078c30ff */
[----:B------:R-:W-:Y:S01]  /*0540*/  IMAD.SHL.U32 R92, R83, 0x20, RZ ;  /* 0x00000020535c7824 */ /* 0x000fe200078e00ff */
[-C--:B------:R-:W-:Y:S02]  /*0550*/  LEA.HI.X R11, R20, R5.reuse, RZ, 0x1, P2 ;  /* 0x00000005140b7211 */ /* 0x080fe400010f0cff */
[----:B------:R-:W-:Y:S02]  /*0560*/  LEA.HI.X R39, R48, R5, RZ, 0x1, P6 ;  /* 0x0000000530277211 */ /* 0x000fe400030f0cff */
[-C--:B------:R-:W-:Y:S02]  /*0570*/  LEA R20, P2, R95, R4.reuse, 0x6 ;  /* 0x000000045f147211 */ /* 0x080fe400078430ff */
[----:B------:R-:W-:Y:S02]  /*0580*/  LEA R48, P6, R78, R4, 0x6 ;  /* 0x000000044e307211 */ /* 0x000fe400078c30ff */
[----:B------:R-:W-:-:S02]  /*0590*/  LOP3.LUT R74, R86, 0x98, RZ, 0xfc, !PT ;  /* 0x00000098564a7812 */ /* 0x000fc400078efcff */
[-C--:B------:R-:W-:Y:S02]  /*05a0*/  LEA.HI.X R21, R30, R5.reuse, RZ, 0x1, P2 ;  /* 0x000000051e157211 */ /* 0x080fe400010f0cff */
[-C--:B------:R-:W-:Y:S01]  /*05b0*/  LEA.HI.X R49, R58, R5.reuse, RZ, 0x1, P6 ;  /* 0x000000053a317211 */ /* 0x080fe200030f0cff */
[----:B------:R-:W-:Y:S01]  /*05c0*/  IMAD.SHL.U32 R50, R74, 0x20, RZ ;  /* 0x000000204a327824 */ /* 0x000fe200078e00ff */
[-C--:B------:R-:W-:Y:S02]  /*05d0*/  LEA R30, P2, R69, R4.reuse, 0x6 ;  /* 0x00000004451e7211 */ /* 0x080fe400078430ff */
[----:B------:R-:W-:Y:S02]  /*05e0*/  LEA R58, P6, R83, R4, 0x6 ;  /* 0x00000004533a7211 */ /* 0x000fe400078c30ff */
[----:B------:R-:W-:Y:S02]  /*05f0*/  LOP3.LUT R79, R86, 0xc0, RZ, 0xfc, !PT ;  /* 0x000000c0564f7812 */ /* 0x000fe400078efcff */
[----:B------:R-:W-:-:S02]  /*0600*/  LEA.HI.X R31, R40, R5, RZ, 0x1, P2 ;  /* 0x00000005281f7211 */ /* 0x000fc400010f0cff */
[-C--:B------:R-:W-:Y:S01]  /*0610*/  LEA.HI.X R59, R92, R5.reuse, RZ, 0x1, P6 ;  /* 0x000000055c3b7211 */ /* 0x080fe200030f0cff */
[----:B------:R-:W-:Y:S01]  /*0620*/  BAR.SYNC.DEFER_BLOCKING 0x0 ;  /* 0x0000000000007b1d */ /* 0x000fe20000010000 */
[-C--:B------:R-:W-:Y:S01]  /*0630*/  LEA R40, P2, R74, R4.reuse, 0x6 ;  /* 0x000000044a287211 */ /* 0x080fe200078430ff */
[C---:B------:R-:W-:Y:S01]  /*0640*/  IMAD.SHL.U32 R60, R79.reuse, 0x20, RZ ;  /* 0x000000204f3c7824 */ /* 0x040fe200078e00ff */
[----:B------:R-:W-:Y:S02]  /*0650*/  LOP3.LUT R84, R86, 0xe8, RZ, 0xfc, !PT ;  /* 0x000000e856547812 */ /* 0x000fe400078efcff */
[----:B------:R-:W-:Y:S02]  /*0660*/  LEA.HI.X R41, R50, R5, RZ, 0x1, P2 ;  /* 0x0000000532297211 */ /* 0x000fe400010f0cff */
[----:B------:R-:W-:Y:S01]  /*0670*/  LEA R50, P2, R79, R4, 0x6 ;  /* 0x000000044f327211 */ /* 0x000fe200078430ff */
[----:B------:R-:W-:Y:S01]  /*0680*/  IMAD.SHL.U32 R102, R84, 0x20, RZ ;  /* 0x0000002054667824 */ /* 0x000fe200078e00ff */
[----:B------:R-:W-:-:S02]  /*0690*/  LOP3.LUT R93, R86, 0x8, RZ, 0xfc, !PT ;  /* 0x00000008565d7812 */ /* 0x000fc400078efcff */
[-C--:B------:R-:W-:Y:S02]  /*06a0*/  LEA.HI.X R51, R60, R5.reuse, RZ, 0x1, P2 ;  /* 0x000000053c337211 */ /* 0x080fe400010f0cff */
[-C--:B------:R-:W-:Y:S01]  /*06b0*/  LEA R60, P2, R84, R4.reuse, 0x6 ;  /* 0x00000004543c7211 */ /* 0x080fe200078430ff */
[----:B------:R-:W-:Y:S01]  /*06c0*/  IMAD.SHL.U32 R14, R93, 0x20, RZ ;  /* 0x000000205d0e7824 */ /* 0x000fe200078e00ff */
[C---:B------:R-:W-:Y:S02]  /*06d0*/  LOP3.LUT R101, R86.reuse, 0x10, RZ, 0xfc, !PT ;  /* 0x0000001056657812 */ /* 0x040fe400078efcff */
[C---:B------:R-:W-:Y:S02]  /*06e0*/  LOP3.LUT R99, R86.reuse, 0x28, RZ, 0xfc, !PT ;  /* 0x0000002856637812 */ /* 0x040fe400078efcff */
[----:B------:R-:W-:Y:S01]  /*06f0*/  LOP3.LUT R98, R86, 0x30, RZ, 0xfc, !PT ;  /* 0x0000003056627812 */ /* 0x000fe200078efcff */
[----:B------:R-:W-:Y:S01]  /*0700*/  IMAD.SHL.U32 R16, R101, 0x20, RZ ;  /* 0x0000002065107824 */ /* 0x000fe200078e00ff */
[----:B------:R-:W-:Y:S01]  /*0710*/  LEA.HI.X R61, R102, R5, RZ, 0x1, P2 ;  /* 0x00000005663d7211 */ /* 0x000fe200010f0cff */
[----:B------:R-:W-:Y:S01]  /*0720*/  IMAD.SHL.U32 R22, R99, 0x20, RZ ;  /* 0x0000002063167824 */ /* 0x000fe200078e00ff */
[----:B------:R-:W-:Y:S01]  /*0730*/  LEA R64, P4, R93, R4, 0x6 ;  /* 0x000000045d407211 */ /* 0x000fe200078830ff */
[----:B------:R-:W1:Y:S01]  /*0740*/  LDS R92, [UR12] ;  /* 0x0000000cff5c7984 */ /* 0x000e620008000800 */
[----:B------:R-:W-:Y:S01]  /*0750*/  LOP3.LUT R102, R90, 0x1f, RZ, 0xc0, !PT ;  /* 0x0000001f5a667812 */ /* 0x000fe200078ec0ff */
[----:B------:R-:W-:Y:S01]  /*0760*/  IMAD.SHL.U32 R24, R98, 0x20, RZ ;  /* 0x0000002062187824 */ /* 0x000fe200078e00ff */
[----:B------:R-:W-:-:S02]  /*0770*/  LOP3.LUT R97, R86, 0x38, RZ, 0xfc, !PT ;  /* 0x0000003856617812 */ /* 0x000fc400078efcff */
[----:B------:R-:W-:Y:S01]  /*0780*/  LOP3.LUT R94, R86, 0x50, RZ, 0xfc, !PT ;  /* 0x00000050565e7812 */ /* 0x000fe200078efcff */
[----:B------:R-:W-:Y:S01]  /*0790*/  IMAD.WIDE.U32 R10, R102, 0x2, R10 ;  /* 0x00000002660a7825 */ /* 0x000fe200078e000a */
[----:B------:R-:W-:Y:S01]  /*07a0*/  BAR.SYNC.DEFER_BLOCKING 0x0 ;  /* 0x0000000000007b1d */ /* 0x000fe20000010000 */
[----:B------:R-:W-:Y:S02]  /*07b0*/  LOP3.LUT R2, R86, 0x58, RZ, 0xfc, !PT ;  /* 0x0000005856027812 */ /* 0x000fe400078efcff */
[-C--:B------:R-:W-:Y:S01]  /*07c0*/  LEA R6, P5, R101, R4.reuse, 0x6 ;  /* 0x0000000465067211 */ /* 0x080fe200078a30ff */
[----:B------:R-:W-:Y:S01]  /*07d0*/  IMAD.SHL.U32 R26, R97, 0x20, RZ ;  /* 0x00000020611a7824 */ /* 0x000fe200078e00ff */
[-C--:B------:R-:W-:Y:S01]  /*07e0*/  LEA R12, P3, R99, R4.reuse, 0x6 ;  /* 0x00000004630c7211 */ /* 0x080fe200078630ff */
[----:B------:R-:W-:Y:S01]  /*07f0*/  IMAD.SHL.U32 R32, R94, 0x20, RZ ;  /* 0x000000205e207824 */ /* 0x000fe200078e00ff */
[----:B------:R-:W-:Y:S01]  /*0800*/  LEA.HI.X R65, R14, R5, RZ, 0x1, P4 ;  /* 0x000000050e417211 */ /* 0x000fe200020f0cff */
[----:B------:R-:W-:Y:S01]  /*0810*/  IMAD.SHL.U32 R34, R2, 0x20, RZ ;  /* 0x0000002002227824 */ /* 0x000fe200078e00ff */
[----:B------:R-:W-:-:S02]  /*0820*/  LEA R14, P4, R98, R4, 0x6 ;  /* 0x00000004620e7211 */ /* 0x000fc400078830ff */
[C---:B------:R-:W-:Y:S02]  /*0830*/  LOP3.LUT R3, R86.reuse, 0x60, RZ, 0xfc, !PT ;  /* 0x0000006056037812 */ /* 0x040fe400078efcff */
[C---:B------:R-:W-:Y:S02]  /*0840*/  LOP3.LUT R70, R86.reuse, 0x78, RZ, 0xfc, !PT ;  /* 0x0000007856467812 */ /* 0x040fe400078efcff */
[----:B------:R-:W-:Y:S01]  /*0850*/  LOP3.LUT R71, R86, 0x80, RZ, 0xfc, !PT ;  /* 0x0000008056477812 */ /* 0x000fe200078efcff */
[----:B------:R-:W-:Y:S01]  /*0860*/  IMAD.SHL.U32 R36, R3, 0x20, RZ ;  /* 0x0000002003247824 */ /* 0x000fe200078e00ff */
[-C--:B------:R-:W-:Y:S01]  /*0870*/  LEA.HI.X R7, R16, R5.reuse, RZ, 0x1, P5 ;  /* 0x0000000510077211 */ /* 0x080fe200028f0cff */
[----:B------:R-:W-:Y:S01]  /*0880*/  IMAD.SHL.U32 R42, R70, 0x20, RZ ;  /* 0x00000020462a7824 */ /* 0x000fe200078e00ff */
[-C--:B------:R-:W-:Y:S01]  /*0890*/  LEA.HI.X R13, R22, R5.reuse, RZ, 0x1, P3 ;  /* 0x00000005160d7211 */ /* 0x080fe200018f0cff */
[----:B------:R-:W-:Y:S01]  /*08a0*/  IMAD.SHL.U32 R44, R71, 0x20, RZ ;  /* 0x00000020472c7824 */ /* 0x000fe200078e00ff */
[-C--:B------:R-:W-:Y:S01]  /*08b0*/  LEA R16, P5, R97, R4.reuse, 0x6 ;  /* 0x0000000461107211 */ /* 0x080fe200078a30ff */
[----:B------:R-:W-:Y:S01]  /*08c0*/  IMAD.WIDE.U32 R6, R102, 0x2, R6 ;  /* 0x0000000266067825 */ /* 0x000fe200078e0006 */
[----:B------:R-:W-:Y:S01]  /*08d0*/  LEA R22, P3, R94, R4, 0x6 ;  /* 0x000000045e167211 */ /* 0x000fe200078630ff */
[----:B---3--:R2:W5:Y:S01]  /*08e0*/  LDG.E.U16 R103, desc[UR20][R10.64] ;  /* 0x000000140a677981 */ /* 0x008562000c1e1500 */
[----:B------:R-:W-:-:S02]  /*08f0*/  LEA.HI.X R15, R24, R5, RZ, 0x1, P4 ;  /* 0x00000005180f7211 */ /* 0x000fc400020f0cff */
[C---:B------:R-:W-:Y:S02]  /*0900*/  LOP3.LUT R72, R86.reuse, 0x88, RZ, 0xfc, !PT ;  /* 0x0000008856487812 */ /* 0x040fe400078efcff */
[C---:B------:R-:W-:Y:S02]  /*0910*/  LOP3.LUT R75, R86.reuse, 0xa0, RZ, 0xfc, !PT ;  /* 0x000000a0564b7812 */ /* 0x040fe400078efcff */
[----:B------:R-:W-:Y:S01]  /*0920*/  LOP3.LUT R76, R86, 0xa8, RZ, 0xfc, !PT ;  /* 0x000000a8564c7812 */ /* 0x000fe200078efcff */
[----:B------:R-:W-:Y:S01]  /*0930*/  IMAD.SHL.U32 R46, R72, 0x20, RZ ;  /* 0x00000020482e7824 */ /* 0x000fe200078e00ff */
[-C--:B------:R-:W-:Y:S01]  /*0940*/  LEA R24, P4, R2, R4.reuse, 0x6 ;  /* 0x0000000402187211 */ /* 0x080fe200078830ff */
[----:B--2---:R-:W2:Y:S01]  /*0950*/  LDC.64 R10, c[0x0][0x388] ;  /* 0x0000e200ff0a7b82 */ /* 0x004ea20000000a00 */
[-C--:B------:R-:W-:Y:S01]  /*0960*/  LEA.HI.X R17, R26, R5.reuse, RZ, 0x1, P5 ;  /* 0x000000051a117211 */ /* 0x080fe200028f0cff */
        /* <DEDUP_REMOVED lines=8> */
[-C--:B------:R-:W-:Y:S01]  /*09f0*/  LEA R32, P3, R70, R4.reuse, 0x6 ;  /* 0x0000000446207211 */ /* 0x080fe200078630ff */
[----:B------:R-:W-:Y:S01]  /*0a00*/  IMAD.SHL.U32 R62, R80, 0x20, RZ ;  /* 0x00000020503e7824 */ /* 0x000fe200078e00ff */
[----:B------:R-:W-:Y:S01]  /*0a10*/  LEA.HI.X R25, R34, R5, RZ, 0x1, P4 ;  /* 0x0000000522197211 */ /* 0x000fe200020f0cff */
[----:B------:R-:W-:Y:S01]  /*0a20*/  IMAD.SHL.U32 R108, R81, 0x20, RZ ;  /* 0x00000020516c7824 */ /* 0x000fe200078e00ff */
[----:B------:R-:W-:-:S02]  /*0a30*/  LEA R34, P4, R71, R4, 0x6 ;  /* 0x0000000447227211 */ /* 0x000fc400078830ff */
[C---:B------:R-:W-:Y:S02]  /*0a40*/  LOP3.LUT R82, R86.reuse, 0xd8, RZ, 0xfc, !PT ;  /* 0x000000d856527812 */ /* 0x040fe400078efcff */
[----:B------:R-:W-:Y:S01]  /*0a50*/  LOP3.LUT R85, R86, 0xf0, RZ, 0xfc, !PT ;  /* 0x000000f056557812 */ /* 0x000fe200078efcff */
[----:B------:R-:W-:Y:S01]  /*0a60*/  IMAD.WIDE.U32 R28, R102, 0x2, R28 ;  /* 0x00000002661c7825 */ /* 0x000fe200078e001c */
[-C--:B------:R-:W-:Y:S01]  /*0a70*/  LEA.HI.X R27, R36, R5.reuse, RZ, 0x1, P5 ;  /* 0x00000005241b7211 */ /* 0x080fe200028f0cff */
[----:B------:R-:W5:Y:S01]  /*0a80*/  LDG.E.U16 R6, desc[UR20][R6.64] ;  /* 0x0000001406067981 */ /* 0x000f62000c1e1500 */
[----:B------:R-:W-:Y:S01]  /*0a90*/  LEA.HI.X R33, R42, R5, RZ, 0x1, P3 ;  /* 0x000000052a217211 */ /* 0x000fe200018f0cff */
[----:B------:R-:W-:Y:S01]  /*0aa0*/  IMAD.SHL.U32 R88, R82, 0x20, RZ ;  /* 0x0000002052587824 */ /* 0x000fe200078e00ff */
[-C--:B------:R-:W-:Y:S01]  /*0ab0*/  LEA R36, P5, R72, R4.reuse, 0x6 ;  /* 0x0000000448247211 */ /* 0x080fe200078a30ff */
[----:B------:R-:W-:Y:S01]  /*0ac0*/  IMAD.SHL.U32 R104, R85, 0x20, RZ ;  /* 0x0000002055687824 */ /* 0x000fe200078e00ff */
[----:B------:R-:W-:-:S02]  /*0ad0*/  LEA R42, P3, R75, R4, 0x6 ;  /* 0x000000044b2a7211 */ /* 0x000fc400078630ff */
[-C--:B------:R-:W-:Y:S01]  /*0ae0*/  IADD3 R66, P0, PT, R0, R4.reuse, RZ ;  /* 0x0000000400427210 */ /* 0x080fe20007f1e0ff */
[----:B------:R-:W-:Y:S01]  /*0af0*/  IMAD.WIDE.U32 R8, R102, 0x2, R8 ;  /* 0x0000000266087825 */ /* 0x000fe200078e0008 */
[-C--:B------:R-:W-:Y:S01]  /*0b00*/  LEA.HI.X R35, R44, R5.reuse, RZ, 0x1, P4 ;  /* 0x000000052c237211 */ /* 0x080fe200020f0cff */
[----:B------:R2:W5:Y:S01]  /*0b10*/  LDG.E.U16 R7, desc[UR20][R28.64] ;  /* 0x000000141c077981 */ /* 0x000562000c1e1500 */
[----:B------:R-:W-:Y:S01]  /*0b20*/  LEA R44, P4, R76, R4, 0x6 ;  /* 0x000000044c2c7211 */ /* 0x000fe200078830ff */
[----:B------:R-:W-:Y:S01]  /*0b30*/  IMAD.WIDE.U32 R40, R102, 0x2, R40 ;  /* 0x0000000266287825 */ /* 0x000fe200078e0028 */
[-C--:B------:R-:W-:Y:S01]  /*0b40*/  LEA.HI.X R37, R46, R5.reuse, RZ, 0x1, P5 ;  /* 0x000000052e257211 */ /* 0x080fe200028f0cff */
[----:B------:R-:W5:Y:S01]  /*0b50*/  LDG.E.U16 R8, desc[UR20][R8.64] ;  /* 0x0000001408087981 */ /* 0x000f62000c1e1500 */
[----:B------:R-:W-:Y:S01]  /*0b60*/  LEA.HI.X R43, R52, R5, RZ, 0x1, P3 ;  /* 0x00000005342b7211 */ /* 0x000fe200018f0cff */
[----:B------:R-:W-:Y:S01]  /*0b70*/  IMAD.WIDE.U32 R38, R102, 0x2, R38 ;  /* 0x0000000266267825 */ /* 0x000fe200078e0026 */
[----:B------:R-:W-:-:S02]  /*0b80*/  LOP3.LUT R86, R86, 0xf8, RZ, 0xfc, !PT ;  /* 0x000000f856567812 */ /* 0x000fc400078efcff */
[-C--:B------:R-:W-:Y:S01]  /*0b90*/  LEA R46, P5, R77, R4.reuse, 0x6 ;  /* 0x000000044d2e7211 */ /* 0x080fe200078a30ff */
[----:B------:R-:W-:Y:S01]  /*0ba0*/  IMAD.SHL.U32 R87, R93, 0x40, RZ ;  /* 0x000000405d577824 */ /* 0x000fe200078e00ff */
[-C--:B------:R-:W-:Y:S01]  /*0bb0*/  LEA R52, P3, R80, R4.reuse, 0x6 ;  /* 0x0000000450347211 */ /* 0x080fe200078630ff */
[----:B------:R-:W-:Y:S01]  /*0bc0*/  IMAD.SHL.U32 R106, R86, 0x20, RZ ;  /* 0x00000020566a7824 */ /* 0x000fe200078e00ff */
[-C--:B------:R-:W-:Y:S01]  /*0bd0*/  LEA.HI.X R45, R54, R5.reuse, RZ, 0x1, P4 ;  /* 0x00000005362d7211 */ /* 0x080fe200020f0cff */
[----:B------:R-:W-:Y:S01]  /*0be0*/  IMAD.WIDE.U32 R12, R102, 0x2, R12 ;  /* 0x00000002660c7825 */ /* 0x000fe200078e000c */
[-C--:B------:R-:W-:Y:S01]  /*0bf0*/  LEA R54, P4, R81, R4.reuse, 0x6 ;  /* 0x0000000451367211 */ /* 0x080fe200078830ff */
[----:B------:R3:W5:Y:S01]  /*0c00*/  LDG.E.U16 R9, desc[UR20][R38.64] ;  /* 0x0000001426097981 */ /* 0x000762000c1e1500 */
[-C--:B------:R-:W-:Y:S01]  /*0c10*/  LEA.HI.X R47, R56, R5.reuse, RZ, 0x1, P5 ;  /* 0x00000005382f7211 */ /* 0x080fe200028f0cff */
[----:B------:R-:W-:Y:S01]  /*0c20*/  IMAD.WIDE.U32 R18, R102, 0x2, R18 ;  /* 0x0000000266127825 */ /* 0x000fe200078e0012 */
[-C--:B------:R-:W-:Y:S01]  /*0c30*/  LEA.HI.X R53, R62, R5.reuse, RZ, 0x1, P3 ;  /* 0x000000053e357211 */ /* 0x080fe200018f0cff */
[----:B------:R-:W5:Y:S01]  /*0c40*/  LDG.E.U16 R12, desc[UR20][R12.64] ;  /* 0x000000140c0c7981 */ /* 0x000f62000c1e1500 */
[-C--:B------:R-:W-:Y:S01]  /*0c50*/  LEA R56, P5, R82, R4.reuse, 0x6 ;  /* 0x0000000452387211 */ /* 0x080fe200078a30ff */
[----:B------:R-:W-:Y:S01]  /*0c60*/  IMAD.WIDE.U32 R20, R102, 0x2, R20 ;  /* 0x0000000266147825 */ /* 0x000fe200078e0014 */
[-C--:B------:R-:W-:Y:S01]  /*0c70*/  LEA R62, P3, R85, R4.reuse, 0x6 ;  /* 0x00000004553e7211 */ /* 0x080fe200078630ff */
[----:B------:R-:W5:Y:S01]  /*0c80*/  LDG.E.U16 R18, desc[UR20][R18.64] ;  /* 0x0000001412127981 */ /* 0x000f62000c1e1500 */
[-C--:B------:R-:W-:Y:S01]  /*0c90*/  LEA.HI.X R55, R108, R5.reuse, RZ, 0x1, P4 ;  /* 0x000000056c377211 */ /* 0x080fe200020f0cff */
[----:B------:R-:W-:Y:S01]  /*0ca0*/  IMAD.WIDE.U32 R30, R102, 0x2, R30 ;  /* 0x00000002661e7825 */ /* 0x000fe200078e001e */
[----:B------:R-:W-:Y:S01]  /*0cb0*/  LEA R4, P4, R86, R4, 0x6 ;  /* 0x0000000456047211 */ /* 0x000fe200078830ff */
[----:B------:R-:W5:Y:S01]  /*0cc0*/  LDG.E.U16 R20, desc[UR20][R20.64] ;  /* 0x0000001414147981 */ /* 0x000f62000c1e1500 */
[CC--:B------:R-:W-:Y:S01]  /*0cd0*/  LEA.HI.X R67, R91.reuse, R5.reuse, RZ, 0x1, P0 ;  /* 0x000000055b437211 */ /* 0x0c0fe200000f0cff */
[----:B------:R-:W-:Y:S01]  /*0ce0*/  IMAD.WIDE.U32 R64, R102, 0x2, R64 ;  /* 0x0000000266407825 */ /* 0x000fe200078e0040 */
[-C--:B------:R-:W-:Y:S01]  /*0cf0*/  LEA.HI.X R57, R88, R5.reuse, RZ, 0x1, P5 ;  /* 0x0000000558397211 */ /* 0x080fe200028f0cff */
[----:B------:R4:W5:Y:S01]  /*0d00*/  LDG.E.U16 R13, desc[UR20][R40.64] ;  /* 0x00000014280d7981 */ /* 0x000962000c1e1500 */
[-C--:B------:R-:W-:Y:S01]  /*0d10*/  LEA.HI.X R63, R104, R5.reuse, RZ, 0x1, P3 ;  /* 0x00000005683f7211 */ /* 0x080fe200018f0cff */
[----:B------:R-:W-:Y:S01]  /*0d20*/  IMAD.WIDE.U32 R14, R102, 0x2, R14 ;  /* 0x00000002660e7825 */ /* 0x000fe200078e000e */
[----:B------:R-:W-:Y:S01]  /*0d30*/  LEA.HI.X R5, R106, R5, RZ, 0x1, P4 ;  /* 0x000000056a057211 */ /* 0x000fe200020f0cff */
[----:B------:R-:W5:Y:S01]  /*0d40*/  LDG.E.U16 R30, desc[UR20][R30.64] ;  /* 0x000000141e1e7981 */ /* 0x000f62000c1e1500 */
[-C--:B--2---:R-:W-:Y:S01]  /*0d50*/  LEA R28, P0, R91, R10.reuse, 0x2 ;  /* 0x0000000a5b1c7211 */ /* 0x084fe200078010ff */
[C---:B------:R-:W-:Y:S01]  /*0d60*/  IMAD.SHL.U32 R88, R101.reuse, 0x40, RZ ;  /* 0x0000004065587824 */ /* 0x040fe200078e00ff */
[-C--:B---3--:R-:W-:Y:S01]  /*0d70*/  LEA R38, P2, R101, R10.reuse, 0x7 ;  /* 0x0000000a65267211 */ /* 0x088fe200078438ff */
[----:B------:R-:W-:Y:S01]  /*0d80*/  IMAD.WIDE.U32 R16, R102, 0x2, R16 ;  /* 0x0000000266107825 */ /* 0x000fe200078e0010 */
[----:B------:R-:W-:Y:S01]  /*0d90*/  LEA.HI.X R29, R0, R11, RZ, 0x1, P0 ;  /* 0x0000000b001d7211 */ /* 0x000fe200000f0cff */
[----:B------:R-:W5:Y:S02]  /*0da0*/  LDG.E.U16 R14, desc[UR20][R14.64] ;  /* 0x000000140e0e7981 */ /* 0x000f64000c1e1500 */
[----:B----4-:R-:W-:Y:S01]  /*0db0*/  IMAD.WIDE.U32 R40, R102, 0x2, R4 ;  /* 0x0000000266287825 */ /* 0x010fe200078e0004 */
[-C--:B------:R-:W-:Y:S01]  /*0dc0*/  LEA R4, P0, R93, R10.reuse, 0x7 ;  /* 0x0000000a5d047211 */ /* 0x080fe200078038ff */
[----:B------:R-:W5:Y:S01]  /*0dd0*/  LDG.E.U16 R16, desc[UR20][R16.64] ;  /* 0x0000001410107981 */ /* 0x000f62000c1e1500 */
[C---:B------:R-:W-:Y:S01]  /*0de0*/  LEA R10, P3, R89.reuse, R10, 0x7 ;  /* 0x0000000a590a7211 */ /* 0x040fe200078638ff */
[----:B------:R-:W-:-:S02]  /*0df0*/  IMAD.SHL.U32 R89, R89, 0x40, RZ ;  /* 0x0000004059597824 */ /* 0x000fc400078e00ff */
[----:B------:R-:W-:Y:S01]  /*0e00*/  IMAD.WIDE.U32 R28, R102, 0x2, R28 ;  /* 0x00000002661c7825 */ /* 0x000fe200078e001c */
[-C--:B------:R-:W-:Y:S01]  /*0e10*/  LEA.HI.X R5, R87, R11.reuse, RZ, 0x1, P0 ;  /* 0x0000000b57057211 */ /* 0x080fe200000f0cff */
[----:B------:R-:W5:Y:S01]  /*0e20*/  LDG.E.U16 R64, desc[UR20][R64.64] ;  /* 0x0000001440407981 */ /* 0x000f62000c1e1500 */
[-C--:B------:R-:W-:Y:S01]  /*0e30*/  LEA.HI.X R39, R88, R11.reuse, RZ, 0x1, P2 ;  /* 0x0000000b58277211 */ /* 0x080fe200010f0cff */
[----:B------:R-:W-:Y:S01]  /*0e40*/  IMAD.WIDE.U32 R22, R102, 0x2, R22 ;  /* 0x0000000266167825 */ /* 0x000fe200078e0016 */
[----:B------:R-:W-:Y:S01]  /*0e50*/  LEA.HI.X R11, R89, R11, RZ, 0x1, P3 ;  /* 0x0000000b590b7211 */ /* 0x000fe200018f0cff */
[----:B------:R-:W5:Y:S01]  /*0e60*/  LDG.E.U16 R15, desc[UR20][R28.64] ;  /* 0x000000141c0f7981 */ /* 0x000f62000c1e1500 */
[----:B-1----:R-:W-:Y:S01]  /*0e70*/  R2UR UR13, R92 ;  /* 0x000000005c0d72ca */ /* 0x002fe200000e0000 */
[----:B------:R-:W-:Y:S01]  /*0e80*/  IMAD.WIDE.U32 R24, R102, 0x2, R24 ;  /* 0x0000000266187825 */ /* 0x000fe200078e0018 */
[----:B------:R-:W-:Y:S01]  /*0e90*/  LOP3.LUT R92, R90, 0xff, RZ, 0xc0, !PT ;  /* 0x000000ff5a5c7812 */ /* 0x000fe200078ec0ff */
[----:B------:R1:W5:Y:S02]  /*0ea0*/  LDG.E.U16 R17, desc[UR20][R28.64+0x40] ;  /* 0x000040141c117981 */ /* 0x000364000c1e1500 */
[----:B------:R-:W-:-:S02]  /*0eb0*/  IMAD.WIDE.U32 R26, R102, 0x2, R26 ;  /* 0x00000002661a7825 */ /* 0x000fc400078e001a */
[----:B------:R2:W5:Y:S02]  /*0ec0*/  LDG.E.U16 R22, desc[UR20][R22.64] ;  /* 0x0000001416167981 */ /* 0x000564000c1e1500 */
[C---:B------:R-:W-:Y:S02]  /*0ed0*/  IMAD.WIDE.U32 R66, R102.reuse, 0x2, R66 ;  /* 0x0000000266427825 */ /* 0x040fe400078e0042 */
[----:B------:R2:W5:Y:S01]  /*0ee0*/  LDG.E.U16 R24, desc[UR20][R24.64] ;  /* 0x0000001418187981 */ /* 0x000562000c1e1500 */
[----:B-1----:R-:W-:Y:S01]  /*0ef0*/  SHF.R.U32.HI R28, RZ, 0x5, R90 ;  /* 0x00000005ff1c7819 */ /* 0x002fe2000001165a */
[C---:B------:R-:W-:Y:S02]  /*0f00*/  IMAD.WIDE.U32 R32, R102.reuse, 0x2, R32 ;  /* 0x0000000266207825 */ /* 0x040fe400078e0020 */
[----:B------:R2:W5:Y:S02]  /*0f10*/  LDG.E.U16 R26, desc[UR20][R26.64] ;  /* 0x000000141a1a7981 */ /* 0x000564000c1e1500 */
[----:B------:R-:W-:Y:S01]  /*0f20*/  IMAD.WIDE.U32 R34, R102, 0x2, R34 ;  /* 0x0000000266227825 */ /* 0x000fe200078e0022 */
[----:B------:R-:W-:Y:S01]  /*0f30*/  R2UR UR10, R28 ;  /* 0x000000001c0a72ca */ /* 0x000fe200000e0000 */
[----:B------:R2:W5:Y:S02]  /*0f40*/  LDG.E.U16 R66, desc[UR20][R66.64] ;  /* 0x0000001442427981 */ /* 0x000564000c1e1500 */
[----:B------:R-:W-:-:S02]  /*0f50*/  IMAD.WIDE.U32 R36, R102, 0x2, R36 ;  /* 0x0000000266247825 */ /* 0x000fc400078e0024 */
[----:B------:R2:W5:Y:S02]  /*0f60*/  LDG.E.U16 R40, desc[UR20][R40.64] ;  /* 0x0000001428287981 */ /* 0x000564000c1e1500 */
[----:B------:R-:W-:-:S04]  /*0f70*/  IMAD.WIDE.U32 R42, R102, 0x2, R42 ;  /* 0x00000002662a7825 */ /* 0x000fc800078e002a */
        /* <DEDUP_REMOVED lines=12> */
[----:B------:R-:W-:Y:S01]  /*1040*/  IMAD.WIDE.U32 R10, R102, 0x2, R10 ;  /* 0x00000002660a7825 */ /* 0x000fe200078e000a */
[----:B------:R-:W-:Y:S01]  /*1050*/  SHF.R.U32.HI R29, RZ, 0x2, R90 ;  /* 0x00000002ff1d7819 */ /* 0x000fe2000001165a */
[----:B------:R2:W5:Y:S02]  /*1060*/  LDG.E.U16 R32, desc[UR20][R32.64] ;  /* 0x0000001420207981 */ /* 0x000564000c1e1500 */
[----:B------:R-:W-:Y:S02]  /*1070*/  IMAD.SHL.U32 R28, R92, 0x2, RZ ;  /* 0x000000025c1c7824 */ /* 0x000fe400078e00ff */
[----:B------:R2:W5:Y:S04]  /*1080*/  LDG.E.U16 R34, desc[UR20][R34.64] ;  /* 0x0000001422227981 */ /* 0x000568000c1e1500 */
[----:B------:R2:W5:Y:S01]  /*1090*/  LDG.E.U16 R36, desc[UR20][R36.64] ;  /* 0x0000001424247981 */ /* 0x000562000c1e1500 */
[----:B------:R-:W-:-:S03]  /*10a0*/  LOP3.LUT R29, R28, 0x30, R29, 0x78, !PT ;  /* 0x000000301c1d7812 */ /* 0x000fc600078e781d */
[----:B------:R2:W5:Y:S04]  /*10b0*/  LDG.E.U16 R42, desc[UR20][R42.64] ;  /* 0x000000142a2a7981 */ /* 0x000568000c1e1500 */
        /* <DEDUP_REMOVED lines=15> */
[----:B------:R2:W5:Y:S01]  /*11b0*/  LDG.E.U16 R31, desc[UR20][R10.64+0x40] ;  /* 0x000040140a1f7981 */ /* 0x000562000c1e1500 */
[----:B------:R-:W-:Y:S05]  /*11c0*/  @P1 BRA `(.L_x_5) ;  /* 0x0000000000181947 */ /* 0x000fea0003800000 */
[----:B------:R-:W-:Y:S01]  /*11d0*/  ELECT P0, URZ, PT ;  /* 0x0000000000ff782f */ /* 0x000fe20003800000 */
[----:B--2---:R-:W-:Y:S01]  /*11e0*/  IMAD.MOV.U32 R4, RZ, RZ, 0x1 ;  /* 0x00000001ff047424 */ /* 0x004fe200078e00ff */
[----:B------:R-:W-:Y:S01]  /*11f0*/  UMOV UR4, 0x40 ;  /* 0x0000004000047882 */ /* 0x000fe20000000000 */
[----:B------:R-:W-:Y:S01]  /*1200*/  UVIRTCOUNT.DEALLOC.SMPOOL 0x80 ;  /* 0x000000800000784c */ /* 0x000fe20000000000 */
[----:B------:R-:W-:-:S09]  /*1210*/  ULEA UR4, UR11, UR4, 0x18 ;  /* 0x000000040b047291 */ /* 0x000fd2000f8ec0ff */
[----:B------:R1:W-:Y:S03]  /*1220*/  @P0 STS.U8 [UR4], R4 ;  /* 0x00000004ff000988 */ /* 0x0003e60008000004 */
.L_x_5:
[----:B------:R-:W-:Y:S01]  /*1230*/  LOP3.LUT P2, RZ, R90, 0xff, RZ, 0xc0, !PT ;  /* 0x000000ff5aff7812 */ /* 0x000fe2000784c0ff */
[----:B-12---:R-:W-:Y:S01]  /*1240*/  IMAD R4, R91, 0x2, R102 ;  /* 0x000000025b047824 */ /* 0x006fe200078e0266 */
[----:B------:R-:W-:Y:S01]  /*1250*/  SHF.R.U32.HI R93, RZ, 0x1, R91 ;  /* 0x00000001ff5d7819 */ /* 0x000fe2000001165b */
[----:B------:R-:W-:Y:S01]  /*1260*/  UMOV UR4, 0x1 ;  /* 0x0000000100047882 */ /* 0x000fe20000000000 */
[----:B-----5:R1:W-:Y:S01]  /*1270*/  STS.U16 [R29+UR12+0x400], R6 ;  /* 0x000400061d007988 */ /* 0x0203e2000800040c */
[----:B------:R-:W-:-:S03]  /*1280*/  IMAD.SHL.U32 R4, R4, 0x2, RZ ;  /* 0x0000000204047824 */ /* 0x000fc600078e00ff */
[----:B------:R2:W-:Y:S02]  /*1290*/  STS.U16 [R29+UR12+0x200], R64 ;  /* 0x000200401d007988 */ /* 0x0005e4000800040c */
[----:B------:R-:W-:Y:S02]  /*12a0*/  LOP3.LUT R4, R4, R93, RZ, 0x3c, !PT ;  /* 0x0000005d04047212 */ /* 0x000fe400078e3cff */
[----:B------:R2:W-:Y:S01]  /*12b0*/  STS.U16 [R29+UR12+0x600], R8 ;  /* 0x000600081d007988 */ /* 0x0005e2000800040c */
[----:B------:R-:W-:Y:S01]  /*12c0*/  VOTEU.ALL UP0, P2 ;  /* 0x0000000000ff7886 */ /* 0x000fe20001000000 */
[----:B-1----:R-:W-:Y:S01]  /*12d0*/  LOP3.LUT R6, R4, 0x40, RZ, 0x3c, !PT ;  /* 0x0000004004067812 */ /* 0x002fe200078e3cff */
[----:B------:R-:W-:Y:S01]  /*12e0*/  VOTEU.ALL UP1, P2 ;  /* 0x0000000000ff7886 */ /* 0x000fe20001020000 */
[----:B------:R2:W-:Y:S02]  /*12f0*/  STS.U16 [R29+UR12+0x800], R103 ;  /* 0x000800671d007988 */ /* 0x0005e4000800040c */
[----:B------:R-:W-:-:S04]  /*1300*/  @!UP0 UIADD3 UR4, UPT, UPT, -UR4, 0x100000, URZ ;  /* 0x0010000004048890 */ /* 0x000fc8000fffe1ff */
[----:B------:R-:W-:Y:S02]  /*1310*/  @!UP0 USHF.L.U32 UR5, UR4, 0xb, URZ ;  /* 0x0000000b04058899 */ /* 0x000fe400080006ff */
[----:B------:R-:W-:Y:S02]  /*1320*/  @!UP0 USHF.L.U32 UR4, UR4, 0x1, URZ ;  /* 0x0000000104048899 */ /* 0x000fe400080006ff */
[----:B------:R-:W-:Y:S01]  /*1330*/  UISETP.NE.U32.AND UP0, UPT, UR10, URZ, UPT ;  /* 0x000000ff0a00728c */ /* 0x000fe2000bf05070 */
[----:B------:R2:W-:Y:S04]  /*1340*/  STS.U16 [R29+UR12+0xa00], R12 ;  /* 0x000a000c1d007988 */ /* 0x0005e8000800040c */
        /* <DEDUP_REMOVED lines=25> */
[----:B------:R2:W-:Y:S04]  /*14e0*/  STS.U16 [R29+UR12], R66 ;  /* 0x000000421d007988 */ /* 0x0005e8000800040c */
        /* <DEDUP_REMOVED lines=8> */
[----:B------:R2:W-:Y:S01]  /*1570*/  STS.U16 [R6+UR12+0x4c00], R31 ;  /* 0x004c001f06007988 */ /* 0x0005e2000800040c */
[----:B------:R1:W-:Y:S06]  /*1580*/  MEMBAR.ALL.CTA ;  /* 0x0000000000007992 */ /* 0x0003ec0000008000 */
[----:B-1----:R-:W-:Y:S04]  /*1590*/  FENCE.VIEW.ASYNC.S ;  /* 0x00000000000073c6 */ /* 0x002fe80000000000 */
[----:B------:R-:W1:Y:S02]  /*15a0*/  FENCE.VIEW.ASYNC.S ;  /* 0x00000000000073c6 */ /* 0x000e640000000000 */
[----:B-1----:R2:W1:Y:S02]  /*15b0*/  @!UP1 SYNCS.EXCH.64 URZ, [UR12+0x5000], UR4 ;  /* 0x005000040cff95b2 */ /* 0x0024640008000100 */
[----:B-1----:R-:W-:Y:S06]  /*15c0*/  BAR.SYNC.DEFER_BLOCKING 0x0 ;  /* 0x0000000000007b1d */ /* 0x002fec0000010000 */
[----:B--2---:R-:W-:Y:S05]  /*15d0*/  BRA.U UP0, `(.L_x_6) ;  /* 0x0000000100787547 */ /* 0x004fea000b800000 */
[----:B------:R-:W-:Y:S02]  /*15e0*/  USHF.R.U32.HI UR8, URZ, 0x4, UR12 ;  /* 0x00000004ff087899 */ /* 0x000fe4000801160c */
[----:B------:R-:W-:Y:S02]  /*15f0*/  UIADD3 UR4, UPT, UPT, UR12, 0x4000, URZ ;  /* 0x000040000c047890 */ /* 0x000fe4000fffe0ff */
[----:B------:R-:W-:Y:S02]  /*1600*/  USGXT.U32 UR8, UR8, 0xe ;  /* 0x0000000e0808789a */ /* 0x000fe40008000000 */
[----:B------:R-:W-:Y:S02]  /*1610*/  USHF.R.U32.HI UR4, URZ, 0x4, UR4 ;  /* 0x00000004ff047899 */ /* 0x000fe40008011604 */
[----:B------:R-:W-:Y:S01]  /*1620*/  UIADD3 UR22, UP0, UPT, UR8, 0x2, URZ ;  /* 0x0000000208167890 */ /* 0x000fe2000ff1e0ff */
[----:B------:R-:W-:Y:S01]  /*1630*/  UMOV UR5, URZ ;  /* 0x000000ff00057c82 */ /* 0x000fe20008000000 */
[----:B------:R-:W-:-:S02]  /*1640*/  USGXT.U32 UR4, UR4, 0xe ;  /* 0x0000000e0404789a */ /* 0x000fc40008000000 */
[----:B------:R-:W-:Y:S01]  /*1650*/  UIADD3.X UR23, UPT, UPT, UR5, -0x7fffbfe0, URZ, UP0, !UPT ;  /* 0x8000402005177890 */ /* 0x000fe200087fe4ff */
[----:B------:R-:W-:Y:S01]  /*1660*/  UMOV UR6, 0x80 ;  /* 0x0000008000067882 */ /* 0x000fe20000000000 */
[----:B------:R-:W-:Y:S01]  /*1670*/  UMOV UR7, 0x40004040 ;  /* 0x4000404000077882 */ /* 0x000fe20000000000 */
[----:B------:R-:W-:Y:S02]  /*1680*/  UIADD3 UR16, UPT, UPT, UR13, 0x40, URZ ;  /* 0x000000400d107890 */ /* 0x000fe4000fffe0ff */
[----:B------:R-:W-:Y:S02]  /*1690*/  UIADD3.64 UR6, UPT, UPT, UR4, UR6, URZ ;  /* 0x0000000604067297 */ /* 0x000fe4000fffe0ff */
[----:B------:R-:W-:Y:S02]  /*16a0*/  UIADD3.64 UR14, UPT, UPT, UR22, 0x1fe, URZ ;  /* 0x000001fe160e7897 */ /* 0x000fe4000fffe0ff */
[----:B------:R-:W-:Y:S02]  /*16b0*/  UIADD3 UR17, UPT, UPT, UR13, 0x40, URZ ;  /* 0x000000400d117890 */ /* 0x000fe4000fffe0ff */
[----:B------:R-:W-:Y:S01]  /*16c0*/  UIADD3.64 UR18, UPT, UPT, UR22, 0x200, URZ ;  /* 0x0000020016127897 */ /* 0x000fe2000fffe0ff */
[----:B------:R-:W-:Y:S01]  /*16d0*/  UMOV UR24, 0x0 ;  /* 0x0000000000187882 */ /* 0x000fe20000000000 */
[----:B------:R-:W-:Y:S01]  /*16e0*/  UMOV UR25, 0x8110010 ;  /* 0x0811001000197882 */ /* 0x000fe20000000000 */
[----:B------:R-:W-:Y:S01]  /*16f0*/  UMOV UR9, 0x80004020 ;  /* 0x8000402000097882 */ /* 0x000fe20000000000 */
[----:B------:R-:W-:Y:S01]  /*1700*/  UMOV UR5, 0x40004040 ;  /* 0x4000404000057882 */ /* 0x000fe20000000000 */
[----:B------:R-:W-:Y:S01]  /*1710*/  UMOV UR26, 0x0 ;  /* 0x00000000001a7882 */ /* 0x000fe20000000000 */
[----:B------:R-:W-:Y:S01]  /*1720*/  UMOV UR27, 0x8110010 ;  /* 0x08110010001b7882 */ /* 0x000fe20000000000 */
[----:B------:R-:W-:Y:S01]  /*1730*/  UMOV UR28, 0x0 ;  /* 0x00000000001c7882 */ /* 0x000fe20000000000 */
[----:B------:R-:W-:Y:S01]  /*1740*/  UMOV UR29, 0x8110010 ;  /* 0x08110010001d7882 */ /* 0x000fe20000000000 */
[----:B------:R1:W-:Y:S01]  /*1750*/  UTCHMMA gdesc[UR8], gdesc[UR4], tmem[UR13], tmem[UR24], idesc[UR25], !UPT ;  /* 0x00ff1804080075ea */ /* 0x0003e2000f80000d */
[----:B------:R-:W-:Y:S01]  /*1760*/  UMOV UR30, 0x0 ;  /* 0x00000000001e7882 */ /* 0x000fe20000000000 */
[----:B------:R-:W-:Y:S01]  /*1770*/  UMOV UR31, 0x8110010 ;  /* 0x08110010001f7882 */ /* 0x000fe20000000000 */
[----:B------:R1:W-:Y:S01]  /*1780*/  UTCHMMA gdesc[UR22], gdesc[UR6], tmem[UR13], tmem[UR26], idesc[UR27], UPT ;  /* 0x00ff1a06160075ea */ /* 0x0003e2000b80000d */
[----:B------:R1:W-:Y:S01]  /*1790*/  UTCHMMA gdesc[UR14], gdesc[UR4], tmem[UR16], tmem[UR28], idesc[UR29], !UPT ;  /* 0x00ff1c040e0075ea */ /* 0x0003e2000f800010 */
[----:B------:R1:W-:Y:S01]  /*17a0*/  UTCHMMA gdesc[UR18], gdesc[UR6], tmem[UR17], tmem[UR30], idesc[UR31], UPT ;  /* 0x00ff1e06120075ea */ /* 0x0003e2000b800011 */
[----:B------:R-:W-:Y:S01]  /*17b0*/  NOP ;  /* 0x0000000000007918 */ /* 0x000fe20000000000 */
.L_x_6:
[----:B------:R-:W-:Y:S01]  /*17c0*/  ELECT P0, URZ, PT ;  /* 0x0000000000ff782f */ /* 0x000fe20003800000 */
[----:B-1----:R-:W-:-:S03]  /*17d0*/  UIADD3 UR4, UPT, UPT, UR12, 0x5000, URZ ;  /* 0x000050000c047890 */ /* 0x002fc6000fffe0ff */
[----:B------:R-:W-:Y:S01]  /*17e0*/  ISETP.LT.U32.AND P0, PT, R92, 0x20, P0 ;  /* 0x000000205c00780c */ /* 0x000fe20000701070 */
[----:B------:R-:W-:-:S12]  /*17f0*/  UMOV UR5, URZ ;  /* 0x000000ff00057c82 */ /* 0x000fd80008000000 */
[----:B------:R-:W-:Y:S01]  /*1800*/  VOTEU.ANY UP0, P0 ;  /* 0x0000000000ff7886 */ /* 0x000fe20000000100 */
[----:B------:R-:W-:-:S04]  /*1810*/  VOTEU.ANY UP1, P0 ;  /* 0x0000000000ff7886 */ /* 0x000fc80000020100 */
[----:B------:R-:W-:Y:S01]  /*1820*/  @UP0 UMOV UR6, UR4 ;  /* 0x0000000400060c82 */ /* 0x000fe20008000000 */
[----:B------:R-:W-:Y:S01]  /*1830*/  USHF.L.U32 UR4, UR10, 0x15, URZ ;  /* 0x000000150a047899 */ /* 0x000fe200080006ff */
[----:B------:R1:W-:Y:S01]  /*1840*/  @UP1 UTCBAR [UR6], URZ ;  /* 0x000000ff060013e9 */ /* 0x0003e200080000ff */
[----:B------:R-:W-:Y:S01]  /*1850*/  BAR.SYNC.DEFER_BLOCKING 0x0 ;  /* 0x0000000000007b1d */ /* 0x000fe20000010000 */
[----:B------:R-:W-:Y:S02]  /*1860*/  USHF.L.U32 UR5, UR10, 0x4, URZ ;  /* 0x000000040a057899 */ /* 0x000fe400080006ff */
[----:B------:R-:W-:Y:S02]  /*1870*/  ULOP3.LUT UR4, UR4, 0x600000, URZ, 0xc0, !UPT ;  /* 0x0060000004047892 */ /* 0x000fe4000f8ec0ff */
[----:B------:R-:W-:-:S04]  /*1880*/  ULOP3.LUT UR5, UR5, 0x40, URZ, 0xc0, !UPT ;  /* 0x0000004005057892 */ /* 0x000fc8000f8ec0ff */
[----:B------:R-:W-:Y:S01]  /*1890*/  UIADD3 UR4, UPT, UPT, UR5, UR4, UR13 ;  /* 0x0000000405047290 */ /* 0x000fe2000fffe00d */
[----:B------:R-:W2:Y:S02]  /*18a0*/  SYNCS.PHASECHK.TRANS64.TRYWAIT P0, [UR12+0x5000], RZ ;  /* 0x005000ffff0075a7 */ /* 0x000ea4000800110c */
[----:B-12---:R-:W-:Y:S09]  /*18b0*/  @!P0 BRA `(.L_x_7) ;  /* 0x0000001000f48947 */ /* 0x006ff20003800000 */
.L_x_11:
[----:B------:R-:W-:Y:S01]  /*18c0*/  BAR.SYNC.DEFER_BLOCKING 0x0 ;  /* 0x0000000000007b1d */ /* 0x000fe20000010000 */
[----:B------:R-:W-:Y:S02]  /*18d0*/  IMAD.SHL.U32 R90, R90, 0x1000, RZ ;  /* 0x000010005a5a7824 */ /* 0x000fe400078e00ff */
[----:B------:R-:W-:Y:S02]  /*18e0*/  IMAD.SHL.U32 R104, R91, 0x80, RZ ;  /* 0x000000805b687824 */ /* 0x000fe400078e00ff */
[----:B------:R-:W-:Y:S01]  /*18f0*/  IMAD.SHL.U32 R91, R102, 0x10, RZ ;  /* 0x00000010665b7824 */ /* 0x000fe200078e00ff */
[----:B------:R-:W-:Y:S01]  /*1900*/  LOP3.LUT R101, R90, 0x7000, RZ, 0xc0, !PT ;  /* 0x000070005a657812 */ /* 0x000fe200078ec0ff */
[----:B------:R-:W-:Y:S01]  /*1910*/  IMAD.SHL.U32 R111, R0, 0x4, RZ ;  /* 0x00000004006f7824 */ /* 0x000fe200078e00ff */
[----:B------:R-:W1:Y:S01]  /*1920*/  LDTM.x64 R4, tmem[UR4] ;  /* 0x00000004000479ee */ /* 0x000e620008340000 */
[----:B------:R-:W2:Y:S01]  /*1930*/  LDCU.64 UR4, c[0x0][0x390] ;  /* 0x00007200ff0477ac */ /* 0x000ea20008000a00 */
[----:B------:R-:W-:Y:S01]  /*1940*/  LOP3.LUT R91, R93, R104, R91, 0x1e, !PT ;  /* 0x000000685d5b7212 */ /* 0x000fe200078e1e5b */
[----:B------:R-:W-:-:S02]  /*1950*/  IMAD R90, R92, 0x10, R101 ;  /* 0x000000105c5a7824 */ /* 0x000fc400078e0265 */
[----:B------:R-:W-:Y:S02]  /*1960*/  IMAD.SHL.U32 R0, R100, 0x40, RZ ;  /* 0x0000004064007824 */ /* 0x000fe400078e00ff */
[----:B------:R-:W-:Y:S01]  /*1970*/  IMAD.SHL.U32 R102, R102, 0x4, RZ ;  /* 0x0000000466667824 */ /* 0x000fe200078e00ff */
[C---:B------:R-:W-:Y:S01]  /*1980*/  LOP3.LUT R92, R90.reuse, 0x10, RZ, 0x3c, !PT ;  /* 0x000000105a5c7812 */ /* 0x040fe200078e3cff */
[----:B------:R-:W-:Y:S01]  /*1990*/  IMAD.SHL.U32 R108, R77, 0x40, RZ ;  /* 0x000000404d6c7824 */ /* 0x000fe200078e00ff */
[C---:B------:R-:W-:Y:S02]  /*19a0*/  LOP3.LUT R93, R90.reuse, 0x20, RZ, 0x3c, !PT ;  /* 0x000000205a5d7812 */ /* 0x040fe400078e3cff */
[C---:B------:R-:W-:Y:S02]  /*19b0*/  LOP3.LUT R101, R90.reuse, 0x30, RZ, 0x3c, !PT ;  /* 0x000000305a657812 */ /* 0x040fe400078e3cff */
[C---:B------:R-:W-:Y:S01]  /*19c0*/  LOP3.LUT R103, R90.reuse, 0x40, RZ, 0x3c, !PT ;  /* 0x000000405a677812 */ /* 0x040fe200078e3cff */
[----:B------:R-:W1:Y:S01]  /*19d0*/  @!P2 SYNCS.CCTL.IV [UR12+0x5000] ;  /* 0x00500000ff00a9b1 */ /* 0x000e62000800000c */
[----:B------:R-:W-:Y:S01]  /*19e0*/  NOP ;  /* 0x0000000000007918 */ /* 0x000fe20000000000 */
[----:B-1----:R-:W-:Y:S01]  /*19f0*/  BAR.SYNC.DEFER_BLOCKING 0x0 ;  /* 0x0000000000007b1d */ /* 0x002fe20000010000 */
[----:B------:R-:W-:-:S02]  /*1a00*/  LOP3.LUT R104, R90, 0x50, RZ, 0x3c, !PT ;  /* 0x000000505a687812 */ /* 0x000fc400078e3cff */
[C---:B------:R-:W-:Y:S02]  /*1a10*/  LOP3.LUT R105, R90.reuse, 0x60, RZ, 0x3c, !PT ;  /* 0x000000605a697812 */ /* 0x040fe400078e3cff */
[----:B------:R-:W-:Y:S02]  /*1a20*/  LOP3.LUT R106, R90, 0x70, RZ, 0x3c, !PT ;  /* 0x000000705a6a7812 */ /* 0x000fe400078e3cff */
[----:B--2---:R-:W-:-:S04]  /*1a30*/  LEA R109, P0, R100, UR4, 0x8 ;  /* 0x00000004646d7c11 */ /* 0x004fc8000f8040ff */
[----:B------:R-:W-:Y:S01]  /*1a40*/  LEA.HI.X R0, R0, UR5, RZ, 0x2, P0 ;  /* 0x0000000500007c11 */ /* 0x000fe200080f14ff */
[----:B------:R-:W-:Y:S04]  /*1a50*/  STS.128 [R90+UR12], R4 ;  /* 0x000000045a007988 */ /* 0x000fe80008000c0c */
[----:B------:R-:W-:Y:S04]  /*1a60*/  STS.128 [R92+UR12], R8 ;  /* 0x000000085c007988 */ /* 0x000fe80008000c0c */
[----:B------:R-:W-:Y:S04]  /*1a70*/  STS.128 [R93+UR12], R12 ;  /* 0x0000000c5d007988 */ /* 0x000fe80008000c0c */
[----:B------:R-:W-:Y:S04]  /*1a80*/  STS.128 [R101+UR12], R16 ;  /* 0x0000001065007988 */ /* 0x000fe80008000c0c */
[----:B------:R-:W-:Y:S04]  /*1a90*/  STS.128 [R103+UR12], R20 ;  /* 0x0000001467007988 */ /* 0x000fe80008000c0c */
[----:B------:R-:W-:Y:S04]  /*1aa0*/  STS.128 [R104+UR12], R24 ;  /* 0x0000001868007988 */ /* 0x000fe80008000c0c */
[----:B------:R-:W-:Y:S04]  /*1ab0*/  STS.128 [R105+UR12], R28 ;  /* 0x0000001c69007988 */ /* 0x000fe80008000c0c */
[----:B------:R-:W-:Y:S01]  /*1ac0*/  STS.128 [R106+UR12], R32 ;  /* 0x000000206a007988 */ /* 0x000fe20008000c0c */
[----:B------:R-:W-:Y:S06]  /*1ad0*/  BAR.SYNC.DEFER_BLOCKING 0x0 ;  /* 0x0000000000007b1d */ /* 0x000fec0000010000 */
[----:B------:R-:W1:Y:S04]  /*1ae0*/  LDSM.16.M88.4 R4, [R91+UR12] ;  /* 0x0000000c5b04783b */ /* 0x000e680008000200 */
[----:B------:R-:W-:Y:S04]  /*1af0*/  LDSM.16.M88.4 R8, [R91+UR12+0x200] ;  /* 0x0002000c5b08783b */ /* 0x000fe80008000200 */
[----:B------:R-:W-:Y:S04]  /*1b00*/  LDSM.16.M88.4 R12, [R91+UR12+0x400] ;  /* 0x0004000c5b0c783b */ /* 0x000fe80008000200 */
[----:B------:R-:W-:Y:S04]  /*1b10*/  LDSM.16.M88.4 R16, [R91+UR12+0x600] ;  /* 0x0006000c5b10783b */ /* 0x000fe80008000200 */
[----:B------:R-:W-:Y:S04]  /*1b20*/  LDSM.16.M88.4 R20, [R91+UR12+0x800] ;  /* 0x0008000c5b14783b */ /* 0x000fe80008000200 */
[----:B------:R-:W-:Y:S04]  /*1b30*/  LDSM.16.M88.4 R24, [R91+UR12+0xa00] ;  /* 0x000a000c5b18783b */ /* 0x000fe80008000200 */
[----:B------:R-:W-:Y:S04]  /*1b40*/  LDSM.16.M88.4 R28, [R91+UR12+0xc00] ;  /* 0x000c000c5b1c783b */ /* 0x000fe80008000200 */
[----:B------:R-:W-:Y:S01]  /*1b50*/  LDSM.16.M88.4 R32, [R91+UR12+0xe00] ;  /* 0x000e000c5b20783b */ /* 0x000fe20008000200 */
[----:B------:R-:W-:Y:S06]  /*1b60*/  BAR.SYNC.DEFER_BLOCKING 0x0 ;  /* 0x0000000000007b1d */ /* 0x000fec0000010000 */
[----:B------:R2:W-:Y:S04]  /*1b70*/  STS.128 [R90+UR12], R36 ;  /* 0x000000245a007988 */ /* 0x0005e80008000c0c */
[----:B------:R3:W-:Y:S04]  /*1b80*/  STS.128 [R92+UR12], R40 ;  /* 0x000000285c007988 */ /* 0x0007e80008000c0c */
[----:B------:R4:W-:Y:S04]  /*1b90*/  STS.128 [R93+UR12], R44 ;  /* 0x0000002c5d007988 */ /* 0x0009e80008000c0c */
[----:B------:R-:W-:Y:S04]  /*1ba0*/  STS.128 [R101+UR12], R48 ;  /* 0x0000003065007988 */ /* 0x000fe80008000c0c */
[----:B------:R-:W-:Y:S01]  /*1bb0*/  STS.128 [R103+UR12], R52 ;  /* 0x0000003467007988 */ /* 0x000fe20008000c0c */
[C---:B--2---:R-:W-:Y:S01]  /*1bc0*/  IMAD.SHL.U32 R37, R98.reuse, 0x40, RZ ;  /* 0x0000004062257824 */ /* 0x044fe200078e00ff */
[----:B------:R-:W-:Y:S01]  /*1bd0*/  LEA R98, P4, R98, UR4, 0x8 ;  /* 0x0000000462627c11 */ /* 0x000fe2000f8840ff */
[----:B------:R-:W-:Y:S01]  /*1be0*/  IMAD.SHL.U32 R36, R99, 0x40, RZ ;  /* 0x0000004063247824 */ /* 0x000fe200078e00ff */
[----:B------:R2:W-:Y:S01]  /*1bf0*/  STS.128 [R104+UR12], R56 ;  /* 0x0000003868007988 */ /* 0x0005e20008000c0c */
[C---:B------:R-:W-:Y:S01]  /*1c00*/  IMAD.SHL.U32 R39, R97.reuse, 0x40, RZ ;  /* 0x0000004061277824 */ /* 0x040fe200078e00ff */
[----:B------:R-:W-:Y:S01]  /*1c10*/  LEA R97, P6, R97, UR4, 0x8 ;  /* 0x0000000461617c11 */ /* 0x000fe2000f8c40ff */
[C---:B---3--:R-:W-:Y:S01]  /*1c20*/  IMAD.SHL.U32 R40, R96.reuse, 0x40, RZ ;  /* 0x0000004060287824 */ /* 0x048fe200078e00ff */
[----:B------:R-:W-:Y:S01]  /*1c30*/  LEA R96, P2, R96, UR4, 0x8 ;  /* 0x0000000460607c11 */ /* 0x000fe2000f8440ff */
[C---:B------:R-:W-:Y:S01]  /*1c40*/  IMAD.SHL.U32 R41, R95.reuse, 0x40, RZ ;  /* 0x000000405f297824 */ /* 0x040fe200078e00ff */
[----:B------:R-:W-:Y:S01]  /*1c50*/  LEA R95, P3, R95, UR4, 0x8 ;  /* 0x000000045f5f7c11 */ /* 0x000fe2000f8640ff */
[----:B------:R-:W-:Y:S01]  /*1c60*/  IMAD.SHL.U32 R42, R94, 0x40, RZ ;  /* 0x000000405e2a7824 */ /* 0x000fe200078e00ff */
[----:B------:R-:W-:Y:S01]  /*1c70*/  LEA.HI.X R37, R37, UR5, RZ, 0x2, P4 ;  /* 0x0000000525257c11 */ /* 0x000fe2000a0f14ff */
[----:B------:R-:W-:Y:S01]  /*1c80*/  IMAD.SHL.U32 R43, R2, 0x40, RZ ;  /* 0x00000040022b7824 */ /* 0x000fe200078e00ff */
[----:B------:R-:W-:Y:S01]  /*1c90*/  LEA R94, P0, R94, UR4, 0x8 ;  /* 0x000000045e5e7c11 */ /* 0x000fe2000f8040ff */
[C---:B----4-:R-:W-:Y:S01]  /*1ca0*/  IMAD.SHL.U32 R44, R3.reuse, 0x40, RZ ;  /* 0x00000040032c7824 */ /* 0x050fe200078e00ff */
[----:B------:R-:W-:Y:S01]  /*1cb0*/  LEA R38, P4, R3, UR4, 0x8 ;  /* 0x0000000403267c11 */ /* 0x000fe2000f8840ff */
[----:B------:R-:W-:Y:S01]  /*1cc0*/  IMAD.SHL.U32 R45, R68, 0x40, RZ ;  /* 0x00000040442d7824 */ /* 0x000fe200078e00ff */
[----:B------:R-:W-:Y:S01]  /*1cd0*/  LEA.HI.X R3, R39, UR5, RZ, 0x2, P6 ;  /* 0x0000000527037c11 */ /* 0x000fe2000b0f14ff */
[----:B------:R-:W-:Y:S01]  /*1ce0*/  IMAD.SHL.U32 R46, R69, 0x40, RZ ;  /* 0x00000040452e7824 */ /* 0x000fe200078e00ff */
[----:B--2---:R-:W-:Y:S01]  /*1cf0*/  LEA R58, P5, R99, UR4, 0x8 ;  /* 0x00000004633a7c11 */ /* 0x004fe2000f8a40ff */
[----:B------:R-:W-:Y:S01]  /*1d00*/  IMAD.SHL.U32 R47, R70, 0x40, RZ ;  /* 0x00000040462f7824 */ /* 0x000fe200078e00ff */
[----:B------:R-:W-:Y:S01]  /*1d10*/  LEA.HI.X R39, R40, UR5, RZ, 0x2, P2 ;  /* 0x0000000528277c11 */ /* 0x000fe200090f14ff */
[----:B------:R-:W-:Y:S01]  /*1d20*/  IMAD.SHL.U32 R48, R72, 0x40, RZ ;  /* 0x0000004048307824 */ /* 0x000fe200078e00ff */
[----:B------:R-:W-:Y:S01]  /*1d30*/  LEA.HI.X R36, R36, UR5, RZ, 0x2, P5 ;  /* 0x0000000524247c11 */ /* 0x000fe2000a8f14ff */
[----:B------:R-:W-:Y:S01]  /*1d40*/  IMAD.SHL.U32 R49, R73, 0x40, RZ ;  /* 0x0000004049317824 */ /* 0x000fe200078e00ff */
[----:B------:R-:W-:Y:S01]  /*1d50*/  LEA R2, P5, R2, UR4, 0x8 ;  /* 0x0000000402027c11 */ /* 0x000fe2000f8a40ff */
[----:B------:R-:W-:Y:S01]  /*1d60*/  IMAD.SHL.U32 R50, R74, 0x40, RZ ;  /* 0x000000404a327824 */ /* 0x000fe200078e00ff */
[----:B------:R-:W-:Y:S01]  /*1d70*/  LEA R68, P6, R68, UR4, 0x8 ;  /* 0x0000000444447c11 */ /* 0x000fe2000f8c40ff */
[----:B------:R2:W-:Y:S01]  /*1d80*/  STS.128 [R105+UR12], R60 ;  /* 0x0000003c69007988 */ /* 0x0005e20008000c0c */
[----:B------:R-:W-:Y:S01]  /*1d90*/  LEA.HI.X R40, R41, UR5, RZ, 0x2, P3 ;  /* 0x0000000529287c11 */ /* 0x000fe200098f14ff */
[----:B------:R-:W-:Y:S01]  /*1da0*/  IMAD.SHL.U32 R90, R79, 0x40, RZ ;  /* 0x000000404f5a7824 */ /* 0x000fe200078e00ff */
[----:B------:R-:W-:Y:S01]  /*1db0*/  LEA R69, P2, R69, UR4, 0x8 ;  /* 0x0000000445457c11 */ /* 0x000fe2000f8440ff */
[----:B------:R-:W-:Y:S01]  /*1dc0*/  IMAD.SHL.U32 R92, R80, 0x40, RZ ;  /* 0x00000040505c7824 */ /* 0x000fe200078e00ff */
[----:B------:R-:W-:Y:S01]  /*1dd0*/  LEA.HI.X R41, R42, UR5, RZ, 0x2, P0 ;  /* 0x000000052a297c11 */ /* 0x000fe200080f14ff */
[----:B------:R3:W-:Y:S01]  /*1de0*/  STS.128 [R106+UR12], R64 ;  /* 0x000000406a007988 */ /* 0x0007e20008000c0c */
[----:B------:R-:W-:Y:S01]  /*1df0*/  LEA R70, P3, R70, UR4, 0x8 ;  /* 0x0000000446467c11 */ /* 0x000fe2000f8640ff */
[----:B------:R-:W-:Y:S01]  /*1e00*/  IMAD.SHL.U32 R51, R78, 0x40, RZ ;  /* 0x000000404e337824 */ /* 0x000fe200078e00ff */
[----:B------:R-:W-:Y:S01]  /*1e10*/  LEA.HI.X R42, R43, UR5, RZ, 0x2, P5 ;  /* 0x000000052b2a7c11 */ /* 0x000fe2000a8f14ff */
[----:B------:R-:W-:Y:S01]  /*1e20*/  IMAD.SHL.U32 R93, R81, 0x40, RZ ;  /* 0x00000040515d7824 */ /* 0x000fe200078e00ff */
[----:B------:R-:W-:Y:S01]  /*1e30*/  LEA R72, P5, R72, UR4, 0x8 ;  /* 0x0000000448487c11 */ /* 0x000fe2000f8a40ff */
[----:B------:R-:W-:Y:S01]  /*1e40*/  IMAD.SHL.U32 R104, R83, 0x40, RZ ;  /* 0x0000004053687824 */ /* 0x000fe200078e00ff */
[----:B------:R-:W-:Y:S01]  /*1e50*/  LEA.HI.X R43, R44, UR5, RZ, 0x2, P4 ;  /* 0x000000052c2b7c11 */ /* 0x000fe2000a0f14ff */
[----:B------:R-:W-:Y:S01]  /*1e60*/  IMAD.SHL.U32 R101, R82, 0x40, RZ ;  /* 0x0000004052657824 */ /* 0x000fe200078e00ff */
[----:B------:R-:W-:Y:S01]  /*1e70*/  BAR.SYNC.DEFER_BLOCKING 0x0 ;  /* 0x0000000000007b1d */ /* 0x000fe20000010000 */
[----:B------:R-:W-:Y:S01]  /*1e80*/  LEA R73, P4, R73, UR4, 0x8 ;  /* 0x0000000449497c11 */ /* 0x000fe2000f8840ff */
[----:B--2---:R-:W-:Y:S01]  /*1e90*/  IMAD.SHL.U32 R105, R84, 0x40, RZ ;  /* 0x0000004054697824 */ /* 0x004fe200078e00ff */
[----:B------:R-:W-:-:S02]  /*1ea0*/  LEA.HI.X R44, R45, UR5, RZ, 0x2, P6 ;  /* 0x000000052d2c7c11 */ /* 0x000fc4000b0f14ff */
[----:B------:R-:W-:Y:S02]  /*1eb0*/  LEA R74, P6, R74, UR4, 0x8 ;  /* 0x000000044a4a7c11 */ /* 0x000fe4000f8c40ff */
[----:B------:R-:W-:Y:S01]  /*1ec0*/  LEA.HI.X R45, R46, UR5, RZ, 0x2, P2 ;  /* 0x000000052e2d7c11 */ /* 0x000fe200090f14ff */
[----:B---3--:R-:W-:Y:S01]  /*1ed0*/  IMAD.SHL.U32 R66, R75, 0x40, RZ ;  /* 0x000000404b427824 */ /* 0x008fe200078e00ff */
[----:B------:R-:W-:Y:S01]  /*1ee0*/  LEA.HI.X R46, R47, UR5, RZ, 0x2, P3 ;  /* 0x000000052f2e7c11 */ /* 0x000fe200098f14ff */
[----:B------:R-:W-:Y:S01]  /*1ef0*/  IMAD.SHL.U32 R67, R71, 0x40, RZ ;  /* 0x0000004047437824 */ /* 0x000fe200078e00ff */
[----:B------:R-:W-:Y:S01]  /*1f00*/  LEA.HI.X R47, R48, UR5, RZ, 0x2, P5 ;  /* 0x00000005302f7c11 */ /* 0x000fe2000a8f14ff */
[----:B------:R-:W-:Y:S01]  /*1f10*/  IMAD.SHL.U32 R106, R76, 0x40, RZ ;  /* 0x000000404c6a7824 */ /* 0x000fe200078e00ff */
[----:B------:R-:W-:Y:S02]  /*1f20*/  LEA.HI.X R48, R49, UR5, RZ, 0x2, P4 ;  /* 0x0000000531307c11 */ /* 0x000fe4000a0f14ff */
[----:B------:R-:W-:-:S02]  /*1f30*/  LEA.HI.X R49, R50, UR5, RZ, 0x2, P6 ;  /* 0x0000000532317c11 */ /* 0x000fc4000b0f14ff */
[----:B------:R-:W-:Y:S02]  /*1f40*/  LEA R79, P4, R79, UR4, 0x8 ;  /* 0x000000044f4f7c11 */ /* 0x000fe4000f8840ff */
[----:B------:R-:W-:Y:S02]  /*1f50*/  LEA R80, P6, R80, UR4, 0x8 ;  /* 0x0000000450507c11 */ /* 0x000fe4000f8c40ff */
[----:B------:R-:W-:Y:S02]  /*1f60*/  LEA R75, P2, R75, UR4, 0x8 ;  /* 0x000000044b4b7c11 */ /* 0x000fe4000f8440ff */
[----:B------:R-:W-:Y:S02]  /*1f70*/  LEA R78, P5, R78, UR4, 0x8 ;  /* 0x000000044e4e7c11 */ /* 0x000fe4000f8a40ff */
[----:B------:R-:W-:Y:S02]  /*1f80*/  LEA.HI.X R90, R90, UR5, RZ, 0x2, P4 ;  /* 0x000000055a5a7c11 */ /* 0x000fe4000a0f14ff */
[----:B------:R-:W-:-:S02]  /*1f90*/  LEA.HI.X R92, R92, UR5, RZ, 0x2, P6 ;  /* 0x000000055c5c7c11 */ /* 0x000fc4000b0f14ff */
[----:B------:R-:W-:Y:S02]  /*1fa0*/  IADD3 R52, P4, P6, R102, UR4, R111 ;  /* 0x0000000466347c10 */ /* 0x000fe4000fe9e06f */
[----:B------:R-:W-:Y:S02]  /*1fb0*/  LEA.HI.X R66, R66, UR5, RZ, 0x2, P2 ;  /* 0x0000000542427c11 */ /* 0x000fe400090f14ff */
[----:B------:R-:W-:Y:S02]  /*1fc0*/  LEA R107, P2, R81, UR4, 0x8 ;  /* 0x00000004516b7c11 */ /* 0x000fe4000f8440ff */
[----:B------:R-:W-:Y:S02]  /*1fd0*/  LEA R71, P0, R71, UR4, 0x8 ;  /* 0x0000000447477c11 */ /* 0x000fe4000f8040ff */
[----:B------:R-:W-:Y:S02]  /*1fe0*/  LEA.HI.X R81, R51, UR5, RZ, 0x2, P5 ;  /* 0x0000000533517c11 */ /* 0x000fe4000a8f14ff */
[----:B------:R-:W-:-:S02]  /*1ff0*/  LEA R84, P5, R84, UR4, 0x8 ;  /* 0x0000000454547c11 */ /* 0x000fc4000f8a40ff */
[----:B------:R-:W-:Y:S02]  /*2000*/  IADD3.X R53, PT, PT, RZ, UR5, RZ, P4, P6 ;  /* 0x00000005ff357c10 */ /* 0x000fe4000a7ec4ff */
[----:B------:R-:W-:Y:S02]  /*2010*/  LEA R57, P6, R88, UR4, 0x2 ;  /* 0x0000000458397c11 */ /* 0x000fe4000f8c10ff */
[----:B------:R-:W-:Y:S01]  /*2020*/  LEA.HI.X R67, R67, UR5, RZ, 0x2, P0 ;  /* 0x0000000543437c11 */ /* 0x000fe200080f14ff */
[----:B-1----:R-:W-:Y:S01]  /*2030*/  STG.E desc[UR20][R52.64], R4 ;  /* 0x0000000434007986 */ /* 0x002fe2000c101914 */
[----:B------:R-:W-:Y:S02]  /*2040*/  LEA R77, P0, R77, UR4, 0x8 ;  /* 0x000000044d4d7c11 */ /* 0x000fe4000f8040ff */
[----:B------:R-:W-:Y:S02]  /*2050*/  LEA.HI.X R105, R105, UR5, RZ, 0x2, P5 ;  /* 0x0000000569697c11 */ /* 0x000fe4000a8f14ff */
[----:B------:R-:W-:-:S02]  /*2060*/  LEA R55, P5, R87, UR4, 0x2 ;  /* 0x0000000457377c11 */ /* 0x000fc4000f8a10ff */
[----:B------:R-:W-:Y:S02]  /*2070*/  LEA.HI.X R88, R88, UR5, RZ, 0x2, P6 ;  /* 0x0000000558587c11 */ /* 0x000fe4000b0f14ff */
[----:B------:R-:W-:Y:S02]  /*2080*/  IADD3 R56, P6, PT, R102, R57, RZ ;  /* 0x0000003966387210 */ /* 0x000fe40007fde0ff */
[----:B------:R-:W-:Y:S02]  /*2090*/  LEA R61, P4, R89, UR4, 0x2 ;  /* 0x00000004593d7c11 */ /* 0x000fe4000f8810ff */
[----:B------:R-:W-:Y:S01]  /*20a0*/  LEA.HI.X R108, R108, UR5, RZ, 0x2, P0 ;  /* 0x000000056c6c7c11 */ /* 0x000fe200080f14ff */
[----:B------:R-:W-:Y:S01]  /*20b0*/  IMAD.X R57, RZ, RZ, R88, P6 ;  /* 0x000000ffff397224 */ /* 0x000fe200030e0658 */
[----:B------:R-:W-:Y:S02]  /*20c0*/  LEA R83, P0, R83, UR4, 0x8 ;  /* 0x0000000453537c11 */ /* 0x000fe4000f8040ff */
[----:B------:R-:W-:-:S02]  /*20d0*/  LEA.HI.X R87, R87, UR5, RZ, 0x2, P5 ;  /* 0x0000000557577c11 */ /* 0x000fc4000a8f14ff */
[C---:B------:R-:W-:Y:S02]  /*20e0*/  IADD3 R54, P5, PT, R102.reuse, R55, RZ ;  /* 0x0000003766367210 */ /* 0x040fe40007fbe0ff */
[----:B------:R-:W-:Y:S02]  /*20f0*/  LEA.HI.X R89, R89, UR5, RZ, 0x2, P4 ;  /* 0x0000000559597c11 */ /* 0x000fe4000a0f14ff */
[C---:B------:R-:W-:Y:S01]  /*2100*/  IADD3 R60, P4, PT, R102.reuse, R61, RZ ;  /* 0x0000003d663c7210 */ /* 0x040fe20007f9e0ff */
[----:B------:R-:W-:Y:S01]  /*2110*/  IMAD.X R55, RZ, RZ, R87, P5 ;  /* 0x000000ffff377224 */ /* 0x000fe200028e0657 */
[----:B------:R-:W-:Y:S02]  /*2120*/  IADD3 R58, P6, PT, R102, R58, RZ ;  /* 0x0000003a663a7210 */ /* 0x000fe40007fde0ff */
[----:B------:R-:W-:Y:S01]  /*2130*/  LEA.HI.X R104, R104, UR5, RZ, 0x2, P0 ;  /* 0x0000000568687c11 */ /* 0x000fe200080f14ff */
[----:B------:R-:W-:Y:S01]  /*2140*/  IMAD.X R61, RZ, RZ, R89, P4 ;  /* 0x000000ffff3d7224 */ /* 0x000fe200020e0659 */
[C---:B------:R-:W-:Y:S01]  /*2150*/  IADD3 R50, P0, PT, R102.reuse, R109, RZ ;  /* 0x0000006d66327210 */ /* 0x040fe20007f1e0ff */
[----:B------:R-:W-:Y:S01]  /*2160*/  IMAD.X R59, RZ, RZ, R36, P6 ;  /* 0x000000ffff3b7224 */ /* 0x000fe200030e0624 */
[----:B------:R-:W-:-:S02]  /*2170*/  IADD3 R98, P5, PT, R102, R98, RZ ;  /* 0x0000006266627210 */ /* 0x000fc40007fbe0ff */
[C---:B------:R-:W-:Y:S01]  /*2180*/  IADD3 R62, P4, PT, R102.reuse, R97, RZ ;  /* 0x00000061663e7210 */ /* 0x040fe20007f9e0ff */
[----:B------:R-:W-:Y:S01]  /*2190*/  IMAD.X R51, RZ, RZ, R0, P0 ;  /* 0x000000ffff337224 */ /* 0x000fe200000e0600 */
        /* <DEDUP_REMOVED lines=13> */
[----:B------:R-:W1:Y:S01]  /*2270*/  LDSM.16.M88.4 R36, [R91+UR12] ;  /* 0x0000000c5b24783b */ /* 0x000e620008000200 */
[----:B------:R-:W-:Y:S01]  /*2280*/  IMAD.X R111, RZ, RZ, R44, P6 ;  /* 0x000000ffff6f7224 */ /* 0x000fe200030e062c */
[C---:B------:R-:W-:Y:S01]  /*2290*/  IADD3 R114, P4, PT, R102.reuse, R70, RZ ;  /* 0x0000004666727210 */ /* 0x040fe20007f9e0ff */
[----:B------:R-:W-:Y:S01]  /*22a0*/  IMAD.X R89, RZ, RZ, R43, P0 ;  /* 0x000000ffff597224 */ /* 0x000fe200000e062b */
[C---:B------:R-:W-:Y:S01]  /*22b0*/  IADD3 R72, P6, PT, R102.reuse, R72, RZ ;  /* 0x0000004866487210 */ /* 0x040fe20007fde0ff */
[----:B------:R-:W2:Y:S01]  /*22c0*/  LDSM.16.M88.4 R40, [R91+UR12+0x200] ;  /* 0x0002000c5b28783b */ /* 0x000ea20008000200 */
[----:B------:R-:W-:Y:S01]  /*22d0*/  IMAD.X R113, RZ, RZ, R45, P5 ;  /* 0x000000ffff717224 */ /* 0x000fe200028e062d */
[C---:B------:R-:W-:Y:S01]  /*22e0*/  IADD3 R118, P5, PT, R102.reuse, R73, RZ ;  /* 0x0000004966767210 */ /* 0x040fe20007fbe0ff */
[----:B------:R-:W-:Y:S01]  /*22f0*/  IMAD.X R115, RZ, RZ, R46, P4 ;  /* 0x000000ffff737224 */ /* 0x000fe200020e062e */
[----:B------:R-:W-:Y:S01]  /*2300*/  IADD3 R116, P0, PT, R102, R71, RZ ;  /* 0x0000004766747210 */ /* 0x000fe20007f1e0ff */
[----:B------:R-:W-:Y:S01]  /*2310*/  IMAD.X R73, RZ, RZ, R47, P6 ;  /* 0x000000ffff497224 */ /* 0x000fe200030e062f */
[----:B------:R-:W-:Y:S01]  /*2320*/  LDSM.16.M88.4 R68, [R91+UR12+0x600] ;  /* 0x0006000c5b44783b */ /* 0x000fe20008000200 */
[----:B------:R-:W-:Y:S01]  /*2330*/  LEA R76, P3, R76, UR4, 0x8 ;  /* 0x000000044c4c7c11 */ /* 0x000fe2000f8640ff */
[----:B------:R-:W-:Y:S01]  /*2340*/  IMAD.X R119, RZ, RZ, R48, P5 ;  /* 0x000000ffff777224 */ /* 0x000fe200028e0630 */
[C---:B------:R-:W-:Y:S01]  /*2350*/  IADD3 R74, P4, PT, R102.reuse, R74, RZ ;  /* 0x0000004a664a7210 */ /* 0x040fe20007f9e0ff */
[----:B------:R-:W3:Y:S01]  /*2360*/  LDSM.16.M88.4 R44, [R91+UR12+0x400] ;  /* 0x0004000c5b2c783b */ /* 0x000ee20008000200 */
[----:B------:R-:W-:Y:S01]  /*2370*/  IMAD.X R117, RZ, RZ, R67, P0 ;  /* 0x000000ffff757224 */ /* 0x000fe200000e0643 */
[----:B------:R-:W-:-:S02]  /*2380*/  IADD3 R120, P0, PT, R102, R75, RZ ;  /* 0x0000004b66787210 */ /* 0x000fc40007f1e0ff */
[----:B------:R-:W-:Y:S01]  /*2390*/  LEA.HI.X R106, R106, UR5, RZ, 0x2, P3 ;  /* 0x000000056a6a7c11 */ /* 0x000fe200098f14ff */
[----:B------:R-:W-:Y:S01]  /*23a0*/  IMAD.X R75, RZ, RZ, R49, P4 ;  /* 0x000000ffff4b7224 */ /* 0x000fe200020e0631 */
[C---:B------:R-:W-:Y:S01]  /*23b0*/  IADD3 R76, P6, PT, R102.reuse, R76, RZ ;  /* 0x0000004c664c7210 */ /* 0x040fe20007fde0ff */
[----:B------:R-:W-:Y:S01]  /*23c0*/  IMAD.X R121, RZ, RZ, R66, P0 ;  /* 0x000000ffff797224 */ /* 0x000fe200000e0642 */
[C---:B------:R-:W-:Y:S02]  /*23d0*/  IADD3 R48, P5, PT, R102.reuse, R77, RZ ;  /* 0x0000004d66307210 */ /* 0x040fe40007fbe0ff */
[----:B------:R-:W-:Y:S01]  /*23e0*/  IADD3 R78, P4, PT, R102, R78, RZ ;  /* 0x0000004e664e7210 */ /* 0x000fe20007f9e0ff */
[----:B------:R-:W-:Y:S01]  /*23f0*/  IMAD.X R77, RZ, RZ, R106, P6 ;  /* 0x000000ffff4d7224 */ /* 0x000fe200030e066a */
[----:B------:R-:W-:Y:S01]  /*2400*/  LEA R82, P3, R82, UR4, 0x8 ;  /* 0x0000000452527c11 */ /* 0x000fe2000f8640ff */
[----:B------:R-:W-:Y:S01]  /*2410*/  IMAD.X R49, RZ, RZ, R108, P5 ;  /* 0x000000ffff317224 */ /* 0x000fe200028e066c */
[----:B------:R-:W-:Y:S01]  /*2420*/  IADD3 R66, P0, PT, R102, R79, RZ ;  /* 0x0000004f66427210 */ /* 0x000fe20007f1e0ff */
[----:B------:R-:W-:Y:S01]  /*2430*/  IMAD.X R79, RZ, RZ, R81, P4 ;  /* 0x000000ffff4f7224 */ /* 0x000fe200020e0651 */
[----:B------:R-:W-:-:S02]  /*2440*/  LEA.HI.X R93, R93, UR5, RZ, 0x2, P2 ;  /* 0x000000055d5d7c11 */ /* 0x000fc400090f14ff */
[C---:B------:R-:W-:Y:S01]  /*2450*/  IADD3 R80, P6, PT, R102.reuse, R80, RZ ;  /* 0x0000005066507210 */ /* 0x040fe20007fde0ff */
[----:B------:R-:W-:Y:S01]  /*2460*/  IMAD.X R67, RZ, RZ, R90, P0 ;  /* 0x000000ffff437224 */ /* 0x000fe200000e065a */
[C---:B------:R-:W-:Y:S01]  /*2470*/  LEA R100, P2, R85.reuse, UR4, 0x8 ;  /* 0x0000000455647c11 */ /* 0x040fe2000f8440ff */
[----:B------:R-:W-:Y:S01]  /*2480*/  IMAD.SHL.U32 R85, R85, 0x40, RZ ;  /* 0x0000004055557824 */ /* 0x000fe200078e00ff */
[----:B------:R-:W-:Y:S01]  /*2490*/  LEA.HI.X R101, R101, UR5, RZ, 0x2, P3 ;  /* 0x0000000565657c11 */ /* 0x000fe200098f14ff */
[----:B------:R-:W-:Y:S01]  /*24a0*/  IMAD.X R81, RZ, RZ, R92, P6 ;  /* 0x000000ffff517224 */ /* 0x000fe200030e065c */
[----:B------:R-:W-:Y:S01]  /*24b0*/  IADD3 R106, P5, PT, R102, R107, RZ ;  /* 0x0000006b666a7210 */ /* 0x000fe20007fbe0ff */
[----:B-1----:R-:W-:Y:S01]  /*24c0*/  STG.E desc[UR20][R52.64+0x80], R36 ;  /* 0x0000802434007986 */ /* 0x002fe2000c101914 */
[C---:B------:R-:W-:Y:S01]  /*24d0*/  LEA R103, P3, R86.reuse, UR4, 0x8 ;  /* 0x0000000456677c11 */ /* 0x040fe2000f8640ff */
[----:B------:R-:W-:Y:S01]  /*24e0*/  IMAD.SHL.U32 R86, R86, 0x40, RZ ;  /* 0x0000004056567824 */ /* 0x000fe200078e00ff */
[C---:B------:R-:W-:Y:S01]  /*24f0*/  IADD3 R82, P4, PT, R102.reuse, R82, RZ ;  /* 0x0000005266527210 */ /* 0x040fe20007f9e0ff */
[----:B------:R-:W-:Y:S01]  /*2500*/  STG.E desc[UR20][R54.64], R5 ;  /* 0x0000000536007986 */ /* 0x000fe2000c101914 */
[C---:B------:R-:W-:Y:S01]  /*2510*/  IADD3 R90, P0, PT, R102.reuse, R83, RZ ;  /* 0x00000053665a7210 */ /* 0x040fe20007f1e0ff */
[----:B------:R-:W-:Y:S01]  /*2520*/  IMAD.X R107, RZ, RZ, R93, P5 ;  /* 0x000000ffff6b7224 */ /* 0x000fe200028e065d */
[C---:B------:R-:W-:Y:S01]  /*2530*/  IADD3 R84, P6, PT, R102.reuse, R84, RZ ;  /* 0x0000005466547210 */ /* 0x040fe20007fde0ff */
[----:B------:R-:W-:Y:S01]  /*2540*/  STG.E desc[UR20][R54.64+0x80], R37 ;  /* 0x0000802536007986 */ /* 0x000fe2000c101914 */
[C---:B------:R-:W-:Y:S01]  /*2550*/  IADD3 R100, P5, PT, R102.reuse, R100, RZ ;  /* 0x0000006466647210 */ /* 0x040fe20007fbe0ff */
[----:B------:R-:W-:Y:S01]  /*2560*/  IMAD.X R83, RZ, RZ, R101, P4 ;  /* 0x000000ffff537224 */ /* 0x000fe200020e0665 */
[----:B------:R-:W-:Y:S01]  /*2570*/  LEA.HI.X R0, R85, UR5, RZ, 0x2, P2 ;  /* 0x0000000555007c11 */ /* 0x000fe200090f14ff */
[----:B------:R-:W-:Y:S01]  /*2580*/  STG.E desc[UR20][R56.64], R6 ;  /* 0x0000000638007986 */ /* 0x000fe2000c101914 */
[----:B------:R-:W-:Y:S01]  /*2590*/  IADD3 R102, P4, PT, R102, R103, RZ ;  /* 0x0000006766667210 */ /* 0x000fe20007f9e0ff */
[----:B------:R-:W-:Y:S01]  /*25a0*/  IMAD.X R85, RZ, RZ, R105, P6 ;  /* 0x000000ffff557224 */ /* 0x000fe200030e0669 */
[----:B------:R-:W-:Y:S01]  /*25b0*/  LEA.HI.X R86, R86, UR5, RZ, 0x2, P3 ;  /* 0x0000000556567c11 */ /* 0x000fe200098f14ff */
[----:B------:R-:W-:Y:S01]  /*25c0*/  STG.E desc[UR20][R56.64+0x80], R38 ;  /* 0x0000802638007986 */ /* 0x000fe2000c101914 */
[----:B------:R-:W-:-:S03]  /*25d0*/  IMAD.X R101, RZ, RZ, R0, P5 ;  /* 0x000000ffff657224 */ /* 0x000fc600028e0600 */
[----:B------:R-:W-:Y:S01]  /*25e0*/  STG.E desc[UR20][R60.64], R7 ;  /* 0x000000073c007986 */ /* 0x000fe2000c101914 */
[----:B------:R-:W-:-:S03]  /*25f0*/  IMAD.X R103, RZ, RZ, R86, P4 ;  /* 0x000000ffff677224 */ /* 0x000fc600020e0656 */
[----:B------:R-:W-:Y:S04]  /*2600*/  STG.E desc[UR20][R60.64+0x80], R39 ;  /* 0x000080273c007986 */ /* 0x000fe8000c101914 */
[----:B------:R-:W1:Y:S04]  /*2610*/  LDSM.16.M88.4 R4, [R91+UR12+0x800] ;  /* 0x0008000c5b04783b */ /* 0x000e680008000200 */
[----:B------:R-:W-:Y:S04]  /*2620*/  STG.E desc[UR20][R50.64], R8 ;  /* 0x0000000832007986 */ /* 0x000fe8000c101914 */
[----:B--2---:R-:W-:Y:S04]  /*2630*/  STG.E desc[UR20][R50.64+0x80], R40 ;  /* 0x0000802832007986 */ /* 0x004fe8000c101914 */
[----:B------:R-:W-:Y:S04]  /*2640*/  STG.E desc[UR20][R58.64], R9 ;  /* 0x000000093a007986 */ /* 0x000fe8000c101914 */
[----:B------:R-:W-:Y:S04]  /*2650*/  STG.E desc[UR20][R58.64+0x80], R41 ;  /* 0x000080293a007986 */ /* 0x000fe8000c101914 */
[----:B------:R-:W-:Y:S04]  /*2660*/  STG.E desc[UR20][R98.64], R10 ;  /* 0x0000000a62007986 */ /* 0x000fe8000c101914 */
[----:B------:R-:W-:Y:S04]  /*2670*/  STG.E desc[UR20][R98.64+0x80], R42 ;  /* 0x0000802a62007986 */ /* 0x000fe8000c101914 */
[----:B------:R-:W-:Y:S04]  /*2680*/  STG.E desc[UR20][R62.64], R11 ;  /* 0x0000000b3e007986 */ /* 0x000fe8000c101914 */
[----:B------:R-:W-:Y:S04]  /*2690*/  STG.E desc[UR20][R62.64+0x80], R43 ;  /* 0x0000802b3e007986 */ /* 0x000fe8000c101914 */
[----:B------:R-:W2:Y:S04]  /*26a0*/  LDSM.16.M88.4 R8, [R91+UR12+0xa00] ;  /* 0x000a000c5b08783b */ /* 0x000ea80008000200 */
[----:B------:R-:W-:Y:S04]  /*26b0*/  STG.E desc[UR20][R96.64], R12 ;  /* 0x0000000c60007986 */ /* 0x000fe8000c101914 */
[----:B---3--:R-:W-:Y:S04]  /*26c0*/  STG.E desc[UR20][R96.64+0x80], R44 ;  /* 0x0000802c60007986 */ /* 0x008fe8000c101914 */
[----:B------:R-:W-:Y:S04]  /*26d0*/  STG.E desc[UR20][R64.64], R13 ;  /* 0x0000000d40007986 */ /* 0x000fe8000c101914 */
[----:B------:R-:W-:Y:S04]  /*26e0*/  STG.E desc[UR20][R64.64+0x80], R45 ;  /* 0x0000802d40007986 */ /* 0x000fe8000c101914 */
[----:B------:R-:W-:Y:S04]  /*26f0*/  STG.E desc[UR20][R94.64], R14 ;  /* 0x0000000e5e007986 */ /* 0x000fe8000c101914 */
[----:B------:R-:W-:Y:S04]  /*2700*/  STG.E desc[UR20][R94.64+0x80], R46 ;  /* 0x0000802e5e007986 */ /* 0x000fe8000c101914 */
[----:B------:R-:W-:Y:S04]  /*2710*/  STG.E desc[UR20][R2.64], R15 ;  /* 0x0000000f02007986 */ /* 0x000fe8000c101914 */
[----:B------:R-:W3:Y:S04]  /*2720*/  LDSM.16.M88.4 R12, [R91+UR12+0xc00] ;  /* 0x000c000c5b0c783b */ /* 0x000ee80008000200 */
[----:B------:R4:W5:Y:S04]  /*2730*/  LDSM.16.M88.4 R36, [R91+UR12+0xe00] ;  /* 0x000e000c5b24783b */ /* 0x0009680008000200 */
[----:B------:R0:W-:Y:S04]  /*2740*/  STG.E desc[UR20][R2.64+0x80], R47 ;  /* 0x0000802f02007986 */ /* 0x0001e8000c101914 */
[----:B------:R0:W-:Y:S01]  /*2750*/  STG.E desc[UR20][R88.64], R16 ;  /* 0x0000001058007986 */ /* 0x0001e2000c101914 */
[----:B----4-:R-:W-:-:S03]  /*2760*/  IMAD.X R91, RZ, RZ, R104, P0 ;  /* 0x000000ffff5b7224 */ /* 0x010fc600000e0668 */
[----:B------:R0:W-:Y:S04]  /*2770*/  STG.E desc[UR20][R88.64+0x80], R68 ;  /* 0x0000804458007986 */ /* 0x0001e8000c101914 */
[----:B------:R0:W-:Y:S04]  /*2780*/  STG.E desc[UR20][R110.64], R17 ;  /* 0x000000116e007986 */ /* 0x0001e8000c101914 */
[----:B------:R0:W-:Y:S04]  /*2790*/  STG.E desc[UR20][R110.64+0x80], R69 ;  /* 0x000080456e007986 */ /* 0x0001e8000c101914 */
[----:B------:R0:W-:Y:S04]  /*27a0*/  STG.E desc[UR20][R112.64], R18 ;  /* 0x0000001270007986 */ /* 0x0001e8000c101914 */
[----:B------:R0:W-:Y:S04]  /*27b0*/  STG.E desc[UR20][R112.64+0x80], R70 ;  /* 0x0000804670007986 */ /* 0x0001e8000c101914 */
[----:B------:R0:W-:Y:S04]  /*27c0*/  STG.E desc[UR20][R114.64], R19 ;  /* 0x0000001372007986 */ /* 0x0001e8000c101914 */
[----:B------:R0:W-:Y:S04]  /*27d0*/  STG.E desc[UR20][R114.64+0x80], R71 ;  /* 0x0000804772007986 */ /* 0x0001e8000c101914 */
[----:B------:R0:W-:Y:S04]  /*27e0*/  STG.E desc[UR20][R116.64], R20 ;  /* 0x0000001474007986 */ /* 0x0001e8000c101914 */
[----:B-1----:R0:W-:Y:S04]  /*27f0*/  STG.E desc[UR20][R116.64+0x80], R4 ;  /* 0x0000800474007986 */ /* 0x0021e8000c101914 */
[----:B------:R0:W-:Y:S04]  /*2800*/  STG.E desc[UR20][R72.64], R21 ;  /* 0x0000001548007986 */ /* 0x0001e8000c101914 */
[----:B------:R0:W-:Y:S04]  /*2810*/  STG.E desc[UR20][R72.64+0x80], R5 ;  /* 0x0000800548007986 */ /* 0x0001e8000c101914 */
[----:B------:R0:W-:Y:S04]  /*2820*/  STG.E desc[UR20][R118.64], R22 ;  /* 0x0000001676007986 */ /* 0x0001e8000c101914 */
[----:B------:R0:W-:Y:S04]  /*2830*/  STG.E desc[UR20][R118.64+0x80], R6 ;  /* 0x0000800676007986 */ /* 0x0001e8000c101914 */
[----:B------:R0:W-:Y:S04]  /*2840*/  STG.E desc[UR20][R74.64], R23 ;  /* 0x000000174a007986 */ /* 0x0001e8000c101914 */
[----:B------:R0:W-:Y:S04]  /*2850*/  STG.E desc[UR20][R74.64+0x80], R7 ;  /* 0x000080074a007986 */ /* 0x0001e8000c101914 */
[----:B------:R0:W-:Y:S04]  /*2860*/  STG.E desc[UR20][R120.64], R24 ;  /* 0x0000001878007986 */ /* 0x0001e8000c101914 */
[----:B--2---:R0:W-:Y:S04]  /*2870*/  STG.E desc[UR20][R120.64+0x80], R8 ;  /* 0x0000800878007986 */ /* 0x0041e8000c101914 */
[----:B------:R0:W-:Y:S04]  /*2880*/  STG.E desc[UR20][R76.64], R25 ;  /* 0x000000194c007986 */ /* 0x0001e8000c101914 */
[----:B------:R0:W-:Y:S04]  /*2890*/  STG.E desc[UR20][R76.64+0x80], R9 ;  /* 0x000080094c007986 */ /* 0x0001e8000c101914 */
[----:B------:R0:W-:Y:S04]  /*28a0*/  STG.E desc[UR20][R48.64], R26 ;  /* 0x0000001a30007986 */ /* 0x0001e8000c101914 */
[----:B------:R0:W-:Y:S04]  /*28b0*/  STG.E desc[UR20][R48.64+0x80], R10 ;  /* 0x0000800a30007986 */ /* 0x0001e8000c101914 */
[----:B------:R0:W-:Y:S04]  /*28c0*/  STG.E desc[UR20][R78.64], R27 ;  /* 0x0000001b4e007986 */ /* 0x0001e8000c101914 */
[----:B------:R0:W-:Y:S04]  /*28d0*/  STG.E desc[UR20][R78.64+0x80], R11 ;  /* 0x0000800b4e007986 */ /* 0x0001e8000c101914 */
[----:B------:R0:W-:Y:S04]  /*28e0*/  STG.E desc[UR20][R66.64], R28 ;  /* 0x0000001c42007986 */ /* 0x0001e8000c101914 */
[----:B---3--:R0:W-:Y:S04]  /*28f0*/  STG.E desc[UR20][R66.64+0x80], R12 ;  /* 0x0000800c42007986 */ /* 0x0081e8000c101914 */
[----:B------:R0:W-:Y:S04]  /*2900*/  STG.E desc[UR20][R80.64], R29 ;  /* 0x0000001d50007986 */ /* 0x0001e8000c101914 */
[----:B------:R0:W-:Y:S04]  /*2910*/  STG.E desc[UR20][R80.64+0x80], R13 ;  /* 0x0000800d50007986 */ /* 0x0001e8000c101914 */
[----:B------:R0:W-:Y:S04]  /*2920*/  STG.E desc[UR20][R106.64], R30 ;  /* 0x0000001e6a007986 */ /* 0x0001e8000c101914 */
[----:B------:R0:W-:Y:S04]  /*2930*/  STG.E desc[UR20][R106.64+0x80], R14 ;  /* 0x0000800e6a007986 */ /* 0x0001e8000c101914 */
[----:B------:R0:W-:Y:S04]  /*2940*/  STG.E desc[UR20][R82.64], R31 ;  /* 0x0000001f52007986 */ /* 0x0001e8000c101914 */
[----:B------:R0:W-:Y:S04]  /*2950*/  STG.E desc[UR20][R82.64+0x80], R15 ;  /* 0x0000800f52007986 */ /* 0x0001e8000c101914 */
[----:B------:R0:W-:Y:S04]  /*2960*/  STG.E desc[UR20][R90.64], R32 ;  /* 0x000000205a007986 */ /* 0x0001e8000c101914 */
[----:B-----5:R0:W-:Y:S04]  /*2970*/  STG.E desc[UR20][R90.64+0x80], R36 ;  /* 0x000080245a007986 */ /* 0x0201e8000c101914 */
[----:B------:R0:W-:Y:S04]  /*2980*/  STG.E desc[UR20][R84.64], R33 ;  /* 0x0000002154007986 */ /* 0x0001e8000c101914 */
[----:B------:R0:W-:Y:S04]  /*2990*/  STG.E desc[UR20][R84.64+0x80], R37 ;  /* 0x0000802554007986 */ /* 0x0001e8000c101914 */
[----:B------:R0:W-:Y:S04]  /*29a0*/  STG.E desc[UR20][R100.64], R34 ;  /* 0x0000002264007986 */ /* 0x0001e8000c101914 */
[----:B------:R0:W-:Y:S04]  /*29b0*/  STG.E desc[UR20][R100.64+0x80], R38 ;  /* 0x0000802664007986 */ /* 0x0001e8000c101914 */
[----:B------:R0:W-:Y:S04]  /*29c0*/  STG.E desc[UR20][R102.64], R35 ;  /* 0x0000002366007986 */ /* 0x0001e8000c101914 */
[----:B------:R0:W-:Y:S01]  /*29d0*/  STG.E desc[UR20][R102.64+0x80], R39 ;  /* 0x0000802766007986 */ /* 0x0001e2000c101914 */
[----:B------:R-:W-:Y:S06]  /*29e0*/  BAR.SYNC.DEFER_BLOCKING 0x0 ;  /* 0x0000000000007b1d */ /* 0x000fec0000010000 */
[----:B------:R-:W-:Y:S05]  /*29f0*/  @P1 BRA `(.L_x_8) ;  /* 0x00000000009c1947 */ /* 0x000fea0003800000 */
[----:B------:R-:W-:Y:S01]  /*2a00*/  NOP ;  /* 0x0000000000007918 */ /* 0x000fe20000000000 */
[----:B------:R-:W-:Y:S01]  /*2a10*/  UMOV UR4, 0x50 ;  /* 0x0000005000047882 */ /* 0x000fe20000000000 */
[----:B------:R-:W-:Y:S01]  /*2a20*/  IMAD.U32 R0, RZ, RZ, UR13 ;  /* 0x0000000dff007e24 */ /* 0x000fe2000f8e00ff */
[----:B------:R-:W-:Y:S01]  /*2a30*/  ULEA UR11, UR11, UR4, 0x18 ;  /* 0x000000040b0b7291 */ /* 0x000fe2000f8ec0ff */
[----:B0-----:R-:W-:Y:S02]  /*2a40*/  IMAD.MOV.U32 R3, RZ, RZ, 0xf ;  /* 0x0000000fff037424 */ /* 0x001fe400078e00ff */
[----:B------:R-:W-:Y:S01]  /*2a50*/  IMAD.MOV.U32 R7, RZ, RZ, 0x1 ;  /* 0x00000001ff077424 */ /* 0x000fe200078e00ff */
[----:B------:R-:W-:-:S04]  /*2a60*/  LOP3.LUT R0, R0, 0xffff, RZ, 0xc0, !PT ;  /* 0x0000ffff00007812 */ /* 0x000fc800078ec0ff */
[----:B------:R-:W-:Y:S01]  /*2a70*/  SHF.R.U32.HI R0, RZ, 0x5, R0 ;  /* 0x00000005ff007819 */ /* 0x000fe20000011600 */
[----:B------:R-:W0:Y:S04]  /*2a80*/  LDS R5, [UR11] ;  /* 0x0000000bff057984 */ /* 0x000e280008000800 */
[----:B------:R-:W-:Y:S01]  /*2a90*/  VIADD R2, R0, 0x10 ;  /* 0x0000001000027836 */ /* 0x000fe20000000000 */
[----:B------:R-:W-:-:S04]  /*2aa0*/  SHF.L.U32 R0, R3, R0, RZ ;  /* 0x0000000003007219 */ /* 0x000fc800000006ff */
[----:B------:R-:W-:-:S04]  /*2ab0*/  SHF.L.U32 R3, R7, R2, RZ ;  /* 0x0000000207037219 */ /* 0x000fc800000006ff */
[----:B------:R-:W-:-:S04]  /*2ac0*/  LOP3.LUT R0, R3, R0, RZ, 0xfc, !PT ;  /* 0x0000000003007212 */ /* 0x000fc800078efcff */
[C---:B------:R-:W-:Y:S02]  /*2ad0*/  LOP3.LUT R2, R0.reuse, 0xffff, RZ, 0xc0, !PT ;  /* 0x0000ffff00027812 */ /* 0x040fe400078ec0ff */
[----:B0-----:R-:W-:-:S04]  /*2ae0*/  LOP3.LUT R3, R0, 0xffff, R5, 0x80, !PT ;  /* 0x0000ffff00037812 */ /* 0x001fc800078e8005 */
[----:B------:R-:W-:-:S13]  /*2af0*/  ISETP.NE.AND P0, PT, R3, R2, PT ;  /* 0x000000020300720c */ /* 0x000fda0003f05270 */
[----:B------:R-:W-:Y:S05]  /*2b00*/  @P0 BRA `(.L_x_9) ;  /* 0x0000000000500947 */ /* 0x000fea0003800000 */
[----:B------:R-:W-:Y:S02]  /*2b10*/  SHF.R.U32.HI R5, RZ, 0x10, R5 ;  /* 0x00000010ff057819 */ /* 0x000fe40000011605 */
[----:B------:R-:W-:-:S04]  /*2b20*/  SHF.R.U32.HI R2, RZ, 0x10, R0 ;  /* 0x00000010ff027819 */ /* 0x000fc80000011600 */
[----:B------:R-:W-:-:S04]  /*2b30*/  LOP3.LUT R5, R5, R2, RZ, 0xc0, !PT ;  /* 0x0000000205057212 */ /* 0x000fc800078ec0ff */
[----:B------:R-:W-:-:S13]  /*2b40*/  ISETP.NE.AND P0, PT, R5, R2, PT ;  /* 0x000000020500720c */ /* 0x000fda0003f05270 */
[----:B------:R-:W-:Y:S05]  /*2b50*/  @P0 BRA `(.L_x_10) ;  /* 0x0000000000300947 */ /* 0x000fea0003800000 */
[----:B------:R-:W-:Y:S01]  /*2b60*/  R2UR UR4, R0 ;  /* 0x00000000000472ca */ /* 0x000fe200000e0000 */
[----:B------:R-:W-:Y:S01]  /*2b70*/  VOTEU.ANY UR5, UPT, PT ;  /* 0x0000000000057886 */ /* 0x000fe200038e0100 */
[----:B------:R-:W0:Y:S01]  /*2b80*/  S2R R0, SR_LANEID ;  /* 0x0000000000007919 */ /* 0x000e220000000000 */
[----:B------:R-:W-:-:S10]  /*2b90*/  UFLO.U32 UR5, UR5 ;  /* 0x00000005000572bd */ /* 0x000fd400080e0000 */
[----:B------:R-:W-:-:S06]  /*2ba0*/  ULOP3.LUT UR4, URZ, UR4, URZ, 0x33, !UPT ;  /* 0x00000004ff047292 */ /* 0x000fcc000f8e33ff */
[----:B------:R-:W-:-:S04]  /*2bb0*/  IMAD.U32 R2, RZ, RZ, UR4 ;  /* 0x00000004ff027e24 */ /* 0x000fc8000f8e00ff */
[----:B------:R-:W1:Y:S02]  /*2bc0*/  REDUX UR6, R2 ;  /* 0x00000000020673c4 */ /* 0x000e640000000000 */
[----:B------:R2:W-:Y:S01]  /*2bd0*/  UTCATOMSWS.AND URZ, UR4 ;  /* 0x0000000400ff79e3 */ /* 0x0005e20008000000 */
[----:B0-----:R-:W-:Y:S01]  /*2be0*/  ISETP.EQ.U32.AND P0, PT, R0, UR5, PT ;  /* 0x0000000500007c0c */ /* 0x001fe2000bf02070 */
[----:B-1----:R-:W-:-:S12]  /*2bf0*/  IMAD.U32 R0, RZ, RZ, UR6 ;  /* 0x00000006ff007e24 */ /* 0x002fd8000f8e00ff */
[----:B------:R2:W-:Y:S01]  /*2c00*/  @P0 ATOMS.AND RZ, [UR11], R0 ;  /* 0x00000000ffff098c */ /* 0x0005e2000a80000b */
[----:B------:R-:W-:Y:S05]  /*2c10*/  BRA `(.L_x_8) ;  /* 0x0000000000147947 */ /* 0x000fea0003800000 */
.L_x_10:
[----:B------:R-:W-:-:S07]  /*2c20*/  MOV R2, 0x2c40 ;  /* 0x00002c4000027802 */ /* 0x000fce0000000f00 */
[----:B------:R-:W-:Y:S05]  /*2c30*/  CALL.REL.NOINC `($__internal_0_$__cuda_sm10x_tcgen05_guardrail_trap_col_being_dealloced_not_returned_by_alloc) ;  /* 0x0000000000207944 */ /* 0x000fea0003c00000 */
[----:B------:R-:W-:Y:S05]  /*2c40*/  BRA `(.L_x_8) ;  /* 0x0000000000087947 */ /* 0x000fea0003800000 */
.L_x_9:
[----:B------:R-:W-:-:S07]  /*2c50*/  MOV R2, 0x2c70 ;  /* 0x00002c7000027802 */ /* 0x000fce0000000f00 */
[----:B------:R-:W-:Y:S05]  /*2c60*/  CALL.REL.NOINC `($__internal_2_$__cuda_sm10x_tcgen05_guardrail_trap_unallocated_columns_being_dealloced) ;  /* 0x00000000002c7944 */ /* 0x000fea0003c00000 */
.L_x_8:
[----:B------:R-:W-:Y:S01]  /*2c70*/  NOP ;  /* 0x0000000000007918 */ /* 0x000fe20000000000 */
[----:B--2---:R-:W-:Y:S05]  /*2c80*/  EXIT ;  /* 0x000000000000794d */ /* 0x004fea0003800000 */
.L_x_7:
[----:B------:R-:W1:Y:S02]  /*2c90*/  SYNCS.PHASECHK.TRANS64.TRYWAIT P0, [UR12+0x5000], RZ ;  /* 0x005000ffff0075a7 */ /* 0x000e64000800110c */
[----:B-1----:R-:W-:Y:S05]  /*2ca0*/  @!P0 BRA `(.L_x_7) ;  /* 0xfffffffc00f88947 */ /* 0x002fea000383ffff */
[----:B------:R-:W-:Y:S05]  /*2cb0*/  BRA `(.L_x_11) ;  /* 0xffffffec00007947 */ /* 0x000fea000383ffff */
        .weak           $__internal_0_$__cuda_sm10x_tcgen05_guardrail_trap_col_being_dealloced_not_returned_by_alloc
        .type           $__internal_0_$__cuda_sm10x_tcgen05_guardrail_trap_col_being_dealloced_not_returned_by_alloc,@function
        .size           $__internal_0_$__cuda_sm10x_tcgen05_guardrail_trap_col_being_dealloced_not_returned_by_alloc,($__internal_1_$__cuda_sm10x_tcgen05_guardrail_trap_phase_invalid_during_alloc - $__internal_0_$__cuda_sm10x_tcgen05_guardrail_trap_col_being_dealloced_not_returned_by_alloc)
$__internal_0_$__cuda_sm10x_tcgen05_guardrail_trap_col_being_dealloced_not_returned_by_alloc:
[----:B------:R-:W-:Y:S05]  /*2cc0*/  BPT.TRAP 0x1 ;  /* 0x000000040000795c */ /* 0x000fea0000300000 */
[----:B------:R-:W-:-:S04]  /*2cd0*/  IMAD.MOV.U32 R3, RZ, RZ, 0x0 ;  /* 0x00000000ff037424 */ /* 0x000fc800078e00ff */
[----:B------:R-:W-:Y:S05]  /*2ce0*/  RET.REL.NODEC R2 `(gluon_mma) ;  /* 0xffffffd002c47950 */ /* 0x000fea0003c3ffff */
        .weak           $__internal_1_$__cuda_sm10x_tcgen05_guardrail_trap_phase_invalid_during_alloc
        .type           $__internal_1_$__cuda_sm10x_tcgen05_guardrail_trap_phase_invalid_during_alloc,@function
        .size           $__internal_1_$__cuda_sm10x_tcgen05_guardrail_trap_phase_invalid_during_alloc,($__internal_2_$__cuda_sm10x_tcgen05_guardrail_trap_unallocated_columns_being_dealloced - $__internal_1_$__cuda_sm10x_tcgen05_guardrail_trap_phase_invalid_during_alloc)
$__internal_1_$__cuda_sm10x_tcgen05_guardrail_trap_phase_invalid_during_alloc:
[----:B------:R-:W-:Y:S05]  /*2cf0*/  BPT.TRAP 0x1 ;  /* 0x000000040000795c */ /* 0x000fea0000300000 */
[----:B------:R-:W-:-:S04]  /*2d00*/  IMAD.MOV.U32 R3, RZ, RZ, 0x0 ;  /* 0x00000000ff037424 */ /* 0x000fc800078e00ff */
[----:B------:R-:W-:Y:S05]  /*2d10*/  RET.REL.NODEC R2 `(gluon_mma) ;  /* 0xffffffd002b87950 */ /* 0x000fea0003c3ffff */
        .weak           $__internal_2_$__cuda_sm10x_tcgen05_guardrail_trap_unallocated_columns_being_dealloced
        .type           $__internal_2_$__cuda_sm10x_tcgen05_guardrail_trap_unallocated_columns_being_dealloced,@function
        .size           $__internal_2_$__cuda_sm10x_tcgen05_guardrail_trap_unallocated_columns_being_dealloced,(.L_x_15 - $__internal_2_$__cuda_sm10x_tcgen05_guardrail_trap_unallocated_columns_being_dealloced)
$__internal_2_$__cuda_sm10x_tcgen05_guardrail_trap_unallocated_columns_being_dealloced:
[----:B------:R-:W-:Y:S05]  /*2d20*/  BPT.TRAP 0x1 ;  /* 0x000000040000795c */ /* 0x000fea0000300000 */
[----:B------:R-:W-:-:S04]  /*2d30*/  IMAD.MOV.U32 R3, RZ, RZ, 0x0 ;  /* 0x00000000ff037424 */ /* 0x000fc800078e00ff */
[----:B------:R-:W-:Y:S05]  /*2d40*/  RET.REL.NODEC R2 `(gluon_mma) ;  /* 0xffffffd002ac7950 */ /* 0x000fea0003c3ffff */
.L_x_12:
[----:B------:R-:W-:-:S00]  /*2d50*/  BRA `(.L_x_12) ;  /* 0xfffffffc00fc7947 */ /* 0x000fc0000383ffff */
[----:B------:R-:W-:-:S00]  /*2d60*/  NOP ;  /* 0x0000000000007918 */ /* 0x000fc00000000000 */
        /* <DEDUP_REMOVED lines=9> */
.L_x_15:


//--------------------- .nv.shared.gluon_mma      --------------------------
	.section	.nv.shared.gluon_mma,"aw",@nobits
	.sectionflags	@""
	.align	16
	.zero		1024


//--------------------- .nv.shared.reserved.0     --------------------------
	.section	.nv.shared.reserved.0,"aw",@nobits
	.align	8
	.weak		__nv_reservedSMEM_offset_0_alias
	.size		__nv_reservedSMEM_offset_0_alias, 0, 64
	.other		__nv_reservedSMEM_offset_0_alias,@"STO_CUDA_RESERVED_SHARED STV_DEFAULT"
__nv_reservedSMEM_offset_0_alias:
	.zero		0
.nv.shared.reserved.0:
	.zero		64
	.weak		__nv_reservedSMEM_allocation_phase
	.type		__nv_reservedSMEM_allocation_phase,@object
	.size		__nv_reservedSMEM_allocation_phase,(.L_0 - __nv_reservedSMEM_allocation_phase)
__nv_reservedSMEM_allocation_phase:
	.zero		1
.L_0:
	.zero		7
	.weak		__nv_reservedSMEM_devtool_atexit_pc
	.type		__nv_reservedSMEM_devtool_atexit_pc,@object
	.size		__nv_reservedSMEM_devtool_atexit_pc,(__nv_reservedSMEM_allocation_mask - __nv_reservedSMEM_devtool_atexit_pc)
__nv_reservedSMEM_devtool_atexit_pc:
	.zero		8
	.weak		__nv_reservedSMEM_allocation_mask
	.type		__nv_reservedSMEM_allocation_mask,@object
	.size		__nv_reservedSMEM_allocation_mask,(.L_2 - __nv_reservedSMEM_allocation_mask)
__nv_reservedSMEM_allocation_mask:
	.zero		4
.L_2:


//--------------------- .nv.constant0.gluon_mma   --------------------------
	.section	.nv.constant0.gluon_mma,"a",@progbits
	.sectionflags	@""
	.align	4
.nv.constant0.gluon_mma:
	.zero		936


//--------------------- SYMBOLS --------------------------

	.type		.nv.reservedSmem.offset0,@object
	.size		.nv.reservedSmem.offset0,0x4
	.type		.nv.reservedSmem.cap,@object
	.size		.nv.reservedSmem.cap,0x4
